	.target	sm_90a

	.elftype	@"ET_EXEC"


//--------------------- .note.nv.tkinfo           --------------------------
	.section	.note.nv.tkinfo,"",@"SHT_NOTE"
	.sectionflags	@"SHF_NOTE_NV_TKINFO"
	.tkinfo
        /*0018*/ 	.word	0x00000002
        /*0030*/ 	.string	""
        /*0030*/ 	.string	"ptxas"
        /*0030*/ 	.string	"Cuda compilation tools, release 13.0, V13.0.88"
        /*0030*/ 	.string	"Build cuda_13.0.r13.0/compiler.36424714_0"
        /*0030*/ 	.string	"-arch sm_90a -m 64 "



//--------------------- .note.nv.cuinfo           --------------------------
	.section	.note.nv.cuinfo,"",@"SHT_NOTE"
	.sectionflags	@"SHF_NOTE_NV_CUINFO"
        /*0018*/ 	.short	0x0002
        /*001a*/ 	.short	0x005a
        /*001c*/ 	.short	0x0082
	.zero		2


//--------------------- .nv.info                  --------------------------
	.section	.nv.info,"",@"SHT_CUDA_INFO"
	.align	4


	//----- nvinfo : EIATTR_REGCOUNT
	.align		4
        /*0000*/ 	.byte	0x04, 0x2f
        /*0002*/ 	.short	(.L_15 - .L_14)
	.align		4
.L_14:
        /*0004*/ 	.word	index@(_ZN7cutlass13device_kernelINS_4gemm6kernel13GemmUniversalIN4cute5tupleIJiiiiEEENS1_10collective13CollectiveMmaINS1_34MainloopSm90TmaGmmaWarpSpecializedILi11ENS5_IJNS4_1CILi2EEENSA_ILi1EEESC_EEENS1_35KernelTmaWarpSpecializedCooperativeEEENS5_IJNSA_ILi128EEENSA_ILi32EEENSA_ILi64EEEEEENS_10bfloat16_tENS5_IJlSC_lEEESK_SL_NS4_8TiledMMAINS4_8MMA_AtomIJNS4_4SM904GMMA27MMA_64x32x16_F32BF16BF16_SSILNSP_5MajorE0ELSR_0ELNSP_7ScaleInE1ELSS_1EEEEEENS4_6LayoutISD_NS5_IJSC_NSA_ILi0EEESW_EEEEENS5_IJNS4_10UnderscoreESZ_SZ_EEEEENS4_13SM90_TMA_LOADENS4_14ComposedLayoutINS4_7SwizzleILi3ELi4ELi3EEENS4_18smem_ptr_flag_bitsILi16EEENSV_INS5_IJNSA_ILi8EEESI_EEENS5_IJSI_SC_EEEEEEEvNS4_8identityENS4_23SM90_TMA_LOAD_MULTICASTES1C_vS1D_EENS_8epilogue10collective6detail29Sm90TmaWarpSpecializedAdapterINS1H_15DefaultEpilogueISK_SL_SL_NS1G_6thread17LinearCombinationISK_Li1EffLNS1L_9ScaleType4KindE0ELNS_15FloatRoundStyleE2ESK_EENS1_15EpilogueDefaultEEEEEvvEEEEvNT_6ParamsE)
        /*0008*/ 	.word	0x000000a8


	//----- nvinfo : EIATTR_FRAME_SIZE
	.align		4
.L_15:
        /*000c*/ 	.byte	0x04, 0x11
        /*000e*/ 	.short	(.L_17 - .L_16)
	.align		4
.L_16:
        /*0010*/ 	.word	index@(_ZN7cutlass13device_kernelINS_4gemm6kernel13GemmUniversalIN4cute5tupleIJiiiiEEENS1_10collective13CollectiveMmaINS1_34MainloopSm90TmaGmmaWarpSpecializedILi11ENS5_IJNS4_1CILi2EEENSA_ILi1EEESC_EEENS1_35KernelTmaWarpSpecializedCooperativeEEENS5_IJNSA_ILi128EEENSA_ILi32EEENSA_ILi64EEEEEENS_10bfloat16_tENS5_IJlSC_lEEESK_SL_NS4_8TiledMMAINS4_8MMA_AtomIJNS4_4SM904GMMA27MMA_64x32x16_F32BF16BF16_SSILNSP_5MajorE0ELSR_0ELNSP_7ScaleInE1ELSS_1EEEEEENS4_6LayoutISD_NS5_IJSC_NSA_ILi0EEESW_EEEEENS5_IJNS4_10UnderscoreESZ_SZ_EEEEENS4_13SM90_TMA_LOADENS4_14ComposedLayoutINS4_7SwizzleILi3ELi4ELi3EEENS4_18smem_ptr_flag_bitsILi16EEENSV_INS5_IJNSA_ILi8EEESI_EEENS5_IJSI_SC_EEEEEEEvNS4_8identityENS4_23SM90_TMA_LOAD_MULTICASTES1C_vS1D_EENS_8epilogue10collective6detail29Sm90TmaWarpSpecializedAdapterINS1H_15DefaultEpilogueISK_SL_SL_NS1G_6thread17LinearCombinationISK_Li1EffLNS1L_9ScaleType4KindE0ELNS_15FloatRoundStyleE2ESK_EENS1_15EpilogueDefaultEEEEEvvEEEEvNT_6ParamsE)
        /*0014*/ 	.word	0x00000000


	//----- nvinfo : EIATTR_MIN_STACK_SIZE
	.align		4
.L_17:
        /*0018*/ 	.byte	0x04, 0x12
        /*001a*/ 	.short	(.L_19 - .L_18)
	.align		4
.L_18:
        /*001c*/ 	.word	index@(_ZN7cutlass13device_kernelINS_4gemm6kernel13GemmUniversalIN4cute5tupleIJiiiiEEENS1_10collective13CollectiveMmaINS1_34MainloopSm90TmaGmmaWarpSpecializedILi11ENS5_IJNS4_1CILi2EEENSA_ILi1EEESC_EEENS1_35KernelTmaWarpSpecializedCooperativeEEENS5_IJNSA_ILi128EEENSA_ILi32EEENSA_ILi64EEEEEENS_10bfloat16_tENS5_IJlSC_lEEESK_SL_NS4_8TiledMMAINS4_8MMA_AtomIJNS4_4SM904GMMA27MMA_64x32x16_F32BF16BF16_SSILNSP_5MajorE0ELSR_0ELNSP_7ScaleInE1ELSS_1EEEEEENS4_6LayoutISD_NS5_IJSC_NSA_ILi0EEESW_EEEEENS5_IJNS4_10UnderscoreESZ_SZ_EEEEENS4_13SM90_TMA_LOADENS4_14ComposedLayoutINS4_7SwizzleILi3ELi4ELi3EEENS4_18smem_ptr_flag_bitsILi16EEENSV_INS5_IJNSA_ILi8EEESI_EEENS5_IJSI_SC_EEEEEEEvNS4_8identityENS4_23SM90_TMA_LOAD_MULTICASTES1C_vS1D_EENS_8epilogue10collective6detail29Sm90TmaWarpSpecializedAdapterINS1H_15DefaultEpilogueISK_SL_SL_NS1G_6thread17LinearCombinationISK_Li1EffLNS1L_9ScaleType4KindE0ELNS_15FloatRoundStyleE2ESK_EENS1_15EpilogueDefaultEEEEEvvEEEEvNT_6ParamsE)
        /*0020*/ 	.word	0x00000000
.L_19:


//--------------------- .nv.compat                --------------------------
	.section	.nv.compat,"",@"SHT_CUDA_COMPAT_INFO"
	.align	4
        /*0000*/ 	.byte	0x02, 0x09, 0x01, 0x00, 0x02, 0x02, 0x04, 0x00, 0x02, 0x05, 0x05, 0x00, 0x03, 0x07, 0x01, 0x01
        /*0010*/ 	.byte	0x02, 0x03, 0x01, 0x00, 0x02, 0x06, 0x01, 0x00, 0x04, 0x0b, 0x08, 0x00, 0x00, 0x00, 0x00, 0x00
        /*0020*/ 	.byte	0x00, 0x00, 0x00, 0x00


//--------------------- .nv.info._ZN7cutlass13device_kernelINS_4gemm6kernel13GemmUniversalIN4cute5tupleIJiiiiEEENS1_10collective13CollectiveMmaINS1_34MainloopSm90TmaGmmaWarpSpecializedILi11ENS5_IJNS4_1CILi2EEENSA_ILi1EEESC_EEENS1_35KernelTmaWarpSpecializedCooperativeEEENS5_IJNSA_ILi128EEENSA_ILi32EEENSA_ILi64EEEEEENS_10bfloat16_tENS5_IJlSC_lEEESK_SL_NS4_8TiledMMAINS4_8MMA_AtomIJNS4_4SM904GMMA27MMA_64x32x16_F32BF16BF16_SSILNSP_5MajorE0ELSR_0ELNSP_7ScaleInE1ELSS_1EEEEEENS4_6LayoutISD_NS5_IJSC_NSA_ILi0EEESW_EEEEENS5_IJNS4_10UnderscoreESZ_SZ_EEEEENS4_13SM90_TMA_LOADENS4_14ComposedLayoutINS4_7SwizzleILi3ELi4ELi3EEENS4_18smem_ptr_flag_bitsILi16EEENSV_INS5_IJNSA_ILi8EEESI_EEENS5_IJSI_SC_EEEEEEEvNS4_8identityENS4_23SM90_TMA_LOAD_MULTICASTES1C_vS1D_EENS_8epilogue10collective6detail29Sm90TmaWarpSpecializedAdapterINS1H_15DefaultEpilogueISK_SL_SL_NS1G_6thread17LinearCombinationISK_Li1EffLNS1L_9ScaleType4KindE0ELNS_15FloatRoundStyleE2ESK_EENS1_15EpilogueDefaultEEEEEvvEEEEvNT_6ParamsE --------------------------
	.section	.nv.info._ZN7cutlass13device_kernelINS_4gemm6kernel13GemmUniversalIN4cute5tupleIJiiiiEEENS1_10collective13CollectiveMmaINS1_34MainloopSm90TmaGmmaWarpSpecializedILi11ENS5_IJNS4_1CILi2EEENSA_ILi1EEESC_EEENS1_35KernelTmaWarpSpecializedCooperativeEEENS5_IJNSA_ILi128EEENSA_ILi32EEENSA_ILi64EEEEEENS_10bfloat16_tENS5_IJlSC_lEEESK_SL_NS4_8TiledMMAINS4_8MMA_AtomIJNS4_4SM904GMMA27MMA_64x32x16_F32BF16BF16_SSILNSP_5MajorE0ELSR_0ELNSP_7ScaleInE1ELSS_1EEEEEENS4_6LayoutISD_NS5_IJSC_NSA_ILi0EEESW_EEEEENS5_IJNS4_10UnderscoreESZ_SZ_EEEEENS4_13SM90_TMA_LOADENS4_14ComposedLayoutINS4_7SwizzleILi3ELi4ELi3EEENS4_18smem_ptr_flag_bitsILi16EEENSV_INS5_IJNSA_ILi8EEESI_EEENS5_IJSI_SC_EEEEEEEvNS4_8identityENS4_23SM90_TMA_LOAD_MULTICASTES1C_vS1D_EENS_8epilogue10collective6detail29Sm90TmaWarpSpecializedAdapterINS1H_15DefaultEpilogueISK_SL_SL_NS1G_6thread17LinearCombinationISK_Li1EffLNS1L_9ScaleType4KindE0ELNS_15FloatRoundStyleE2ESK_EENS1_15EpilogueDefaultEEEEEvvEEEEvNT_6ParamsE,"",@"SHT_CUDA_INFO"
	.sectionflags	@""
	.align	4


	//----- nvinfo : EIATTR_CUDA_API_VERSION
	.align		4
        /*0000*/ 	.byte	0x04, 0x37
        /*0002*/ 	.short	(.L_21 - .L_20)
.L_20:
        /*0004*/ 	.word	0x00000082


	//----- nvinfo : EIATTR_KPARAM_INFO
	.align		4
.L_21:
        /*0008*/ 	.byte	0x04, 0x17
        /*000a*/ 	.short	(.L_23 - .L_22)
.L_22:
        /*000c*/ 	.word	0x00000000
        /*0010*/ 	.short	0x0000
        /*0012*/ 	.short	0x0070
        /*0014*/ 	.byte	0x00, 0xf0, 0x01, 0x10


	//----- nvinfo : EIATTR_SPARSE_MMA_MASK
	.align		4
.L_23:
        /*0018*/ 	.byte	0x03, 0x50
        /*001a*/ 	.short	0x0000


	//----- nvinfo : EIATTR_MAXREG_COUNT
	.align		4
        /*001c*/ 	.byte	0x03, 0x1b
        /*001e*/ 	.short	0x00a8


	//----- nvinfo : EIATTR_NUM_BARRIERS
	.align		4
        /*0020*/ 	.byte	0x02, 0x4c
        /*0022*/ 	.byte	0x01
	.zero		1


	//----- nvinfo : EIATTR_EXTERNS
	.align		4
        /*0024*/ 	.byte	0x04, 0x0f
        /*0026*/ 	.short	(.L_25 - .L_24)


	//   ....[0]....
	.align		4
.L_24:
        /*0028*/ 	.word	index@(__assertfail)


	//----- nvinfo : EIATTR_MERCURY_ISA_VERSION
	.align		4
.L_25:
        /*002c*/ 	.byte	0x03, 0x5f
        /*002e*/ 	.short	0x0101


	//----- nvinfo : EIATTR_INT_WARP_WIDE_INSTR_OFFSETS
	.align		4
        /*0030*/ 	.byte	0x04, 0x31
        /*0032*/ 	.short	(.L_27 - .L_26)


	//   ....[0]....
.L_26:
        /*0034*/ 	.word	0x000005a0


	//   ....[1]....
        /*0038*/ 	.word	0x000005d0


	//   ....[2]....
        /*003c*/ 	.word	0x00000790


	//   ....[3]....
        /*0040*/ 	.word	0x00001fb0


	//----- nvinfo : EIATTR_COOP_GROUP_MASK_REGIDS
	.align		4
.L_27:
        /*0044*/ 	.byte	0x04, 0x29
        /*0046*/ 	.short	(.L_29 - .L_28)


	//   ....[0]....
.L_28:
        /*0048*/ 	.word	0xffffffff


	//   ....[1]....
        /*004c*/ 	.word	0xffffffff


	//   ....[2]....
        /*0050*/ 	.word	0xffffffff


	//   ....[3]....
        /*0054*/ 	.word	0xffffffff


	//   ....[4]....
        /*0058*/ 	.word	0xffffffff


	//   ....[5]....
        /*005c*/ 	.word	0xffffffff


	//----- nvinfo : EIATTR_COOP_GROUP_INSTR_OFFSETS
	.align		4
.L_29:
        /*0060*/ 	.byte	0x04, 0x28
        /*0062*/ 	.short	(.L_31 - .L_30)


	//   ....[0]....
.L_30:
        /*0064*/ 	.word	0x00000060


	//   ....[1]....
        /*0068*/ 	.word	0x00000070


	//   ....[2]....
        /*006c*/ 	.word	0x00000130


	//   ....[3]....
        /*0070*/ 	.word	0x000003e0


	//   ....[4]....
        /*0074*/ 	.word	0x00000910


	//   ....[5]....
        /*0078*/ 	.word	0x00001530


	//----- nvinfo : EIATTR_REG_RECONFIG
	.align		4
.L_31:
        /*007c*/ 	.byte	0x01, 0x54
	.zero		2


	//----- nvinfo : EIATTR_SYSCALL_OFFSETS
	.align		4
        /*0080*/ 	.byte	0x04, 0x46
        /*0082*/ 	.short	(.L_33 - .L_32)


	//   ....[0]....
.L_32:
        /*0084*/ 	.word	0x00001720


	//----- nvinfo : EIATTR_MBARRIER_INSTR_OFFSETS
	.align		4
.L_33:
        /*0088*/ 	.byte	0x04, 0x39
        /*008a*/ 	.short	(.L_35 - .L_34)


	//   ....[0]....
.L_34:
        /*008c*/ 	.word	0x00000250
        /*0090*/ 	.word	0x000000ff
        /*0094*/ 	.word	0x00000000
        /*0098*/ 	.short	0x0100
        /*009a*/ 	.byte	0x08
	.zero		1


	//   ....[1]....
        /*009c*/ 	.word	0x00000260
        /*00a0*/ 	.word	0x000000ff
        /*00a4*/ 	.word	0x00000058
        /*00a8*/ 	.short	0x0100
        /*00aa*/ 	.byte	0x08
	.zero		1


	//   ....[2]....
        /*00ac*/ 	.word	0x00000270
        /*00b0*/ 	.word	0x000000ff
        /*00b4*/ 	.word	0x00000008
        /*00b8*/ 	.short	0x0100
        /*00ba*/ 	.byte	0x08
	.zero		1


	//   ....[3]....
        /*00bc*/ 	.word	0x00000280
        /*00c0*/ 	.word	0x000000ff
        /*00c4*/ 	.word	0x00000060
        /*00c8*/ 	.short	0x0100
        /*00ca*/ 	.byte	0x08
	.zero		1


	//   ....[4]....
        /*00cc*/ 	.word	0x00000290
        /*00d0*/ 	.word	0x000000ff
        /*00d4*/ 	.word	0x00000010
        /*00d8*/ 	.short	0x0100
        /*00da*/ 	.byte	0x08
	.zero		1


	//   ....[5]....
        /*00dc*/ 	.word	0x000002a0
        /*00e0*/ 	.word	0x000000ff
        /*00e4*/ 	.word	0x00000068
        /*00e8*/ 	.short	0x0100
        /*00ea*/ 	.byte	0x08
	.zero		1


	//   ....[6]....
        /*00ec*/ 	.word	0x000002b0
        /*00f0*/ 	.word	0x000000ff
        /*00f4*/ 	.word	0x00000018
        /*00f8*/ 	.short	0x0100
        /*00fa*/ 	.byte	0x08
	.zero		1


	//   ....[7]....
        /*00fc*/ 	.word	0x000002c0
        /*0100*/ 	.word	0x000000ff
        /*0104*/ 	.word	0x00000070
        /*0108*/ 	.short	0x0100
        /*010a*/ 	.byte	0x08
	.zero		1


	//   ....[8]....
        /*010c*/ 	.word	0x000002d0
        /*0110*/ 	.word	0x000000ff
        /*0114*/ 	.word	0x00000020
        /*0118*/ 	.short	0x0100
        /*011a*/ 	.byte	0x08
	.zero		1


	//   ....[9]....
        /*011c*/ 	.word	0x000002e0
        /*0120*/ 	.word	0x000000ff
        /*0124*/ 	.word	0x00000078
        /*0128*/ 	.short	0x0100
        /*012a*/ 	.byte	0x08
	.zero		1


	//   ....[10]....
        /*012c*/ 	.word	0x000002f0
        /*0130*/ 	.word	0x000000ff
        /*0134*/ 	.word	0x00000028
        /*0138*/ 	.short	0x0100
        /*013a*/ 	.byte	0x08
	.zero		1


	//   ....[11]....
        /*013c*/ 	.word	0x00000300
        /*0140*/ 	.word	0x000000ff
        /*0144*/ 	.word	0x00000080
        /*0148*/ 	.short	0x0100
        /*014a*/ 	.byte	0x08
	.zero		1


	//   ....[12]....
        /*014c*/ 	.word	0x00000310
        /*0150*/ 	.word	0x000000ff
        /*0154*/ 	.word	0x00000030
        /*0158*/ 	.short	0x0100
        /*015a*/ 	.byte	0x08
	.zero		1


	//   ....[13]....
        /*015c*/ 	.word	0x00000320
        /*0160*/ 	.word	0x000000ff
        /*0164*/ 	.word	0x00000088
        /*0168*/ 	.short	0x0100
        /*016a*/ 	.byte	0x08
	.zero		1


	//   ....[14]....
        /*016c*/ 	.word	0x00000330
        /*0170*/ 	.word	0x000000ff
        /*0174*/ 	.word	0x00000038
        /*0178*/ 	.short	0x0100
        /*017a*/ 	.byte	0x08
	.zero		1


	//   ....[15]....
        /*017c*/ 	.word	0x00000340
        /*0180*/ 	.word	0x000000ff
        /*0184*/ 	.word	0x00000090
        /*0188*/ 	.short	0x0100
        /*018a*/ 	.byte	0x08
	.zero		1


	//   ....[16]....
        /*018c*/ 	.word	0x00000350
        /*0190*/ 	.word	0x000000ff
        /*0194*/ 	.word	0x00000040
        /*0198*/ 	.short	0x0100
        /*019a*/ 	.byte	0x08
	.zero		1


	//   ....[17]....
        /*019c*/ 	.word	0x00000360
        /*01a0*/ 	.word	0x000000ff
        /*01a4*/ 	.word	0x00000098
        /*01a8*/ 	.short	0x0100
        /*01aa*/ 	.byte	0x08
	.zero		1


	//   ....[18]....
        /*01ac*/ 	.word	0x00000370
        /*01b0*/ 	.word	0x000000ff
        /*01b4*/ 	.word	0x00000048
        /*01b8*/ 	.short	0x0100
        /*01ba*/ 	.byte	0x08
	.zero		1


	//   ....[19]....
        /*01bc*/ 	.word	0x00000380
        /*01c0*/ 	.word	0x000000ff
        /*01c4*/ 	.word	0x000000a0
        /*01c8*/ 	.short	0x0100
        /*01ca*/ 	.byte	0x08
	.zero		1


	//   ....[20]....
        /*01cc*/ 	.word	0x00000390
        /*01d0*/ 	.word	0x000000ff
        /*01d4*/ 	.word	0x00000050
        /*01d8*/ 	.short	0x0100
        /*01da*/ 	.byte	0x08
	.zero		1


	//   ....[21]....
        /*01dc*/ 	.word	0x000003a0
        /*01e0*/ 	.word	0x000000ff
        /*01e4*/ 	.word	0x000000a8
        /*01e8*/ 	.short	0x0100
        /*01ea*/ 	.byte	0x08
	.zero		1


	//   ....[22]....
        /*01ec*/ 	.word	0x00000820
        /*01f0*/ 	.word	0x000000ff
        /*01f4*/ 	.word	0x000000c0
        /*01f8*/ 	.short	0x0100
        /*01fa*/ 	.byte	0x06
	.zero		1


	//   ....[23]....
        /*01fc*/ 	.word	0x000008b0
        /*0200*/ 	.word	0x000000ff
        /*0204*/ 	.word	0x000000c8
        /*0208*/ 	.short	0x0100
        /*020a*/ 	.byte	0x06
	.zero		1


	//   ....[24]....
        /*020c*/ 	.word	0x000017e0
        /*0210*/ 	.word	0x00000003
        /*0214*/ 	.word	0x00000000
        /*0218*/ 	.short	0x010a
        /*021a*/ 	.byte	0x3f
	.zero		1


	//   ....[25]....
        /*021c*/ 	.word	0x00001840
        /*0220*/ 	.word	0x00000003
        /*0224*/ 	.word	0x00000000
        /*0228*/ 	.short	0x010a
        /*022a*/ 	.byte	0x3f
	.zero		1


	//   ....[26]....
        /*022c*/ 	.word	0x00001bc0
        /*0230*/ 	.word	0x00000005
        /*0234*/ 	.word	0x00000000
        /*0238*/ 	.short	0x010a
        /*023a*/ 	.byte	0x3f
	.zero		1


	//   ....[27]....
        /*023c*/ 	.word	0x00001c00
        /*0240*/ 	.word	0x00000005
        /*0244*/ 	.word	0x00000000
        /*0248*/ 	.short	0x010a
        /*024a*/ 	.byte	0x3f
	.zero		1


	//   ....[28]....
        /*024c*/ 	.word	0x00001e60
        /*0250*/ 	.word	0x00000004
        /*0254*/ 	.word	0x00000000
        /*0258*/ 	.short	0x0101
        /*025a*/ 	.byte	0x3f
	.zero		1


	//   ....[29]....
        /*025c*/ 	.word	0x00002050
        /*0260*/ 	.word	0x00000000
        /*0264*/ 	.word	0x00000000
        /*0268*/ 	.short	0x0101
        /*026a*/ 	.byte	0x3f
	.zero		1


	//   ....[30]....
        /*026c*/ 	.word	0x000043d0
        /*0270*/ 	.word	0x00000018
        /*0274*/ 	.word	0x00000058
        /*0278*/ 	.short	0x010a
        /*027a*/ 	.byte	0x3f
	.zero		1


	//   ....[31]....
        /*027c*/ 	.word	0x00004750
        /*0280*/ 	.word	0x00000003
        /*0284*/ 	.word	0x000000c8
        /*0288*/ 	.short	0x0101
        /*028a*/ 	.byte	0x3f
	.zero		1


	//   ....[32]....
        /*028c*/ 	.word	0x00004eb0
        /*0290*/ 	.word	0x00000005
        /*0294*/ 	.word	0x00000000
        /*0298*/ 	.short	0x010a
        /*029a*/ 	.byte	0x3f
	.zero		1


	//   ....[33]....
        /*029c*/ 	.word	0x00004f30
        /*02a0*/ 	.word	0x00000007
        /*02a4*/ 	.word	0x00000000
        /*02a8*/ 	.short	0x010a
        /*02aa*/ 	.byte	0x3f
	.zero		1


	//   ....[34]....
        /*02ac*/ 	.word	0x00004fc0
        /*02b0*/ 	.word	0x00000006
        /*02b4*/ 	.word	0x00000000
        /*02b8*/ 	.short	0x010a
        /*02ba*/ 	.byte	0x3f
	.zero		1


	//   ....[35]....
        /*02bc*/ 	.word	0x00005050
        /*02c0*/ 	.word	0x00000009
        /*02c4*/ 	.word	0x00000000
        /*02c8*/ 	.short	0x010a
        /*02ca*/ 	.byte	0x3f
	.zero		1


	//   ....[36]....
        /*02cc*/ 	.word	0x000050e0
        /*02d0*/ 	.word	0x00000006
        /*02d4*/ 	.word	0x00000000
        /*02d8*/ 	.short	0x010a
        /*02da*/ 	.byte	0x3f
	.zero		1


	//   ....[37]....
        /*02dc*/ 	.word	0x00005170
        /*02e0*/ 	.word	0x00000009
        /*02e4*/ 	.word	0x00000000
        /*02e8*/ 	.short	0x010a
        /*02ea*/ 	.byte	0x3f
	.zero		1


	//   ....[38]....
        /*02ec*/ 	.word	0x00005200
        /*02f0*/ 	.word	0x00000006
        /*02f4*/ 	.word	0x00000000
        /*02f8*/ 	.short	0x010a
        /*02fa*/ 	.byte	0x3f
	.zero		1


	//   ....[39]....
        /*02fc*/ 	.word	0x00005290
        /*0300*/ 	.word	0x00000009
        /*0304*/ 	.word	0x00000000
        /*0308*/ 	.short	0x010a
        /*030a*/ 	.byte	0x3f
	.zero		1


	//   ....[40]....
        /*030c*/ 	.word	0x00005320
        /*0310*/ 	.word	0x0000000a
        /*0314*/ 	.word	0x00000000
        /*0318*/ 	.short	0x010a
        /*031a*/ 	.byte	0x3f
	.zero		1


	//   ....[41]....
        /*031c*/ 	.word	0x000053b0
        /*0320*/ 	.word	0x0000000b
        /*0324*/ 	.word	0x00000000
        /*0328*/ 	.short	0x010a
        /*032a*/ 	.byte	0x3f
	.zero		1


	//   ....[42]....
        /*032c*/ 	.word	0x00005440
        /*0330*/ 	.word	0x00000003
        /*0334*/ 	.word	0x00000000
        /*0338*/ 	.short	0x010a
        /*033a*/ 	.byte	0x3f
	.zero		1


	//   ....[43]....
        /*033c*/ 	.word	0x000054a0
        /*0340*/ 	.word	0x00000003
        /*0344*/ 	.word	0x00000000
        /*0348*/ 	.short	0x010a
        /*034a*/ 	.byte	0x3f
	.zero		1


	//   ....[44]....
        /*034c*/ 	.word	0x000054f0
        /*0350*/ 	.word	0x00000005
        /*0354*/ 	.word	0x00000000
        /*0358*/ 	.short	0x010a
        /*035a*/ 	.byte	0x3f
	.zero		1


	//   ....[45]....
        /*035c*/ 	.word	0x000055c0
        /*0360*/ 	.word	0x00000018
        /*0364*/ 	.word	0x00000058
        /*0368*/ 	.short	0x010a
        /*036a*/ 	.byte	0x3f
	.zero		1


	//   ....[46]....
        /*036c*/ 	.word	0x00005690
        /*0370*/ 	.word	0x00000005
        /*0374*/ 	.word	0x00000000
        /*0378*/ 	.short	0x010a
        /*037a*/ 	.byte	0x3f
	.zero		1


	//   ....[47]....
        /*037c*/ 	.word	0x000056e0
        /*0380*/ 	.word	0x00000007
        /*0384*/ 	.word	0x00000000
        /*0388*/ 	.short	0x010a
        /*038a*/ 	.byte	0x3f
	.zero		1


	//   ....[48]....
        /*038c*/ 	.word	0x00005730
        /*0390*/ 	.word	0x00000006
        /*0394*/ 	.word	0x00000000
        /*0398*/ 	.short	0x010a
        /*039a*/ 	.byte	0x3f
	.zero		1


	//   ....[49]....
        /*039c*/ 	.word	0x00005780
        /*03a0*/ 	.word	0x00000009
        /*03a4*/ 	.word	0x00000000
        /*03a8*/ 	.short	0x010a
        /*03aa*/ 	.byte	0x3f
	.zero		1


	//   ....[50]....
        /*03ac*/ 	.word	0x000057d0
        /*03b0*/ 	.word	0x00000006
        /*03b4*/ 	.word	0x00000000
        /*03b8*/ 	.short	0x010a
        /*03ba*/ 	.byte	0x3f
	.zero		1


	//   ....[51]....
        /*03bc*/ 	.word	0x00005820
        /*03c0*/ 	.word	0x00000009
        /*03c4*/ 	.word	0x00000000
        /*03c8*/ 	.short	0x010a
        /*03ca*/ 	.byte	0x3f
	.zero		1


	//   ....[52]....
        /*03cc*/ 	.word	0x00005870
        /*03d0*/ 	.word	0x00000006
        /*03d4*/ 	.word	0x00000000
        /*03d8*/ 	.short	0x010a
        /*03da*/ 	.byte	0x3f
	.zero		1


	//   ....[53]....
        /*03dc*/ 	.word	0x000058c0
        /*03e0*/ 	.word	0x00000009
        /*03e4*/ 	.word	0x00000000
        /*03e8*/ 	.short	0x010a
        /*03ea*/ 	.byte	0x3f
	.zero		1


	//   ....[54]....
        /*03ec*/ 	.word	0x00005910
        /*03f0*/ 	.word	0x0000000a
        /*03f4*/ 	.word	0x00000000
        /*03f8*/ 	.short	0x010a
        /*03fa*/ 	.byte	0x3f
	.zero		1


	//   ....[55]....
        /*03fc*/ 	.word	0x00005960
        /*0400*/ 	.word	0x0000000b
        /*0404*/ 	.word	0x00000000
        /*0408*/ 	.short	0x010a
        /*040a*/ 	.byte	0x3f
	.zero		1


	//----- nvinfo : EIATTR_NUM_MBARRIERS
	.align		4
.L_35:
        /*040c*/ 	.byte	0x03, 0x38
        /*040e*/ 	.short	0x0018


	//----- nvinfo : EIATTR_EXIT_INSTR_OFFSETS
	.align		4
        /*0410*/ 	.byte	0x04, 0x1c
        /*0412*/ 	.short	(.L_37 - .L_36)


	//   ....[0]....
.L_36:
        /*0414*/ 	.word	0x00000af0


	//   ....[1]....
        /*0418*/ 	.word	0x00001310


	//   ....[2]....
        /*041c*/ 	.word	0x00003b30


	//   ....[3]....
        /*0420*/ 	.word	0x000040b0


	//   ....[4]....
        /*0424*/ 	.word	0x00005490


	//----- nvinfo : EIATTR_MAX_THREADS
	.align		4
.L_37:
        /*0428*/ 	.byte	0x04, 0x05
        /*042a*/ 	.short	(.L_39 - .L_38)
.L_38:
        /*042c*/ 	.word	0x00000180
        /*0430*/ 	.word	0x00000001
        /*0434*/ 	.word	0x00000001


	//----- nvinfo : EIATTR_CRS_STACK_SIZE
	.align		4
.L_39:
        /*0438*/ 	.byte	0x04, 0x1e
        /*043a*/ 	.short	(.L_41 - .L_40)
.L_40:
        /*043c*/ 	.word	0x00000000


	//----- nvinfo : EIATTR_CBANK_PARAM_SIZE
	.align		4
.L_41:
        /*0440*/ 	.byte	0x03, 0x19
        /*0442*/ 	.short	0x0470


	//----- nvinfo : EIATTR_PARAM_CBANK
	.align		4
        /*0444*/ 	.byte	0x04, 0x0a
        /*0446*/ 	.short	(.L_43 - .L_42)
	.align		4
.L_42:
        /*0448*/ 	.word	index@(.nv.constant0._ZN7cutlass13device_kernelINS_4gemm6kernel13GemmUniversalIN4cute5tupleIJiiiiEEENS1_10collective13CollectiveMmaINS1_34MainloopSm90TmaGmmaWarpSpecializedILi11ENS5_IJNS4_1CILi2EEENSA_ILi1EEESC_EEENS1_35KernelTmaWarpSpecializedCooperativeEEENS5_IJNSA_ILi128EEENSA_ILi32EEENSA_ILi64EEEEEENS_10bfloat16_tENS5_IJlSC_lEEESK_SL_NS4_8TiledMMAINS4_8MMA_AtomIJNS4_4SM904GMMA27MMA_64x32x16_F32BF16BF16_SSILNSP_5MajorE0ELSR_0ELNSP_7ScaleInE1ELSS_1EEEEEENS4_6LayoutISD_NS5_IJSC_NSA_ILi0EEESW_EEEEENS5_IJNS4_10UnderscoreESZ_SZ_EEEEENS4_13SM90_TMA_LOADENS4_14ComposedLayoutINS4_7SwizzleILi3ELi4ELi3EEENS4_18smem_ptr_flag_bitsILi16EEENSV_INS5_IJNSA_ILi8EEESI_EEENS5_IJSI_SC_EEEEEEEvNS4_8identityENS4_23SM90_TMA_LOAD_MULTICASTES1C_vS1D_EENS_8epilogue10collective6detail29Sm90TmaWarpSpecializedAdapterINS1H_15DefaultEpilogueISK_SL_SL_NS1G_6thread17LinearCombinationISK_Li1EffLNS1L_9ScaleType4KindE0ELNS_15FloatRoundStyleE2ESK_EENS1_15EpilogueDefaultEEEEEvvEEEEvNT_6ParamsE)
        /*044c*/ 	.short	0x0210
        /*044e*/ 	.short	0x0470


	//----- nvinfo : EIATTR_SW_WAR
	.align		4
.L_43:
        /*0450*/ 	.byte	0x04, 0x36
        /*0452*/ 	.short	(.L_45 - .L_44)
.L_44:
        /*0454*/ 	.word	0x00000008
.L_45:


//--------------------- .nv.callgraph             --------------------------
	.section	.nv.callgraph,"",@"SHT_CUDA_CALLGRAPH"
	.align	4
	.sectionentsize	8
	.align		4
        /*0000*/ 	.word	0x00000000
	.align		4
        /*0004*/ 	.word	0xffffffff
	.align		4
        /*0008*/ 	.word	index@(_ZN7cutlass13device_kernelINS_4gemm6kernel13GemmUniversalIN4cute5tupleIJiiiiEEENS1_10collective13CollectiveMmaINS1_34MainloopSm90TmaGmmaWarpSpecializedILi11ENS5_IJNS4_1CILi2EEENSA_ILi1EEESC_EEENS1_35KernelTmaWarpSpecializedCooperativeEEENS5_IJNSA_ILi128EEENSA_ILi32EEENSA_ILi64EEEEEENS_10bfloat16_tENS5_IJlSC_lEEESK_SL_NS4_8TiledMMAINS4_8MMA_AtomIJNS4_4SM904GMMA27MMA_64x32x16_F32BF16BF16_SSILNSP_5MajorE0ELSR_0ELNSP_7ScaleInE1ELSS_1EEEEEENS4_6LayoutISD_NS5_IJSC_NSA_ILi0EEESW_EEEEENS5_IJNS4_10UnderscoreESZ_SZ_EEEEENS4_13SM90_TMA_LOADENS4_14ComposedLayoutINS4_7SwizzleILi3ELi4ELi3EEENS4_18smem_ptr_flag_bitsILi16EEENSV_INS5_IJNSA_ILi8EEESI_EEENS5_IJSI_SC_EEEEEEEvNS4_8identityENS4_23SM90_TMA_LOAD_MULTICASTES1C_vS1D_EENS_8epilogue10collective6detail29Sm90TmaWarpSpecializedAdapterINS1H_15DefaultEpilogueISK_SL_SL_NS1G_6thread17LinearCombinationISK_Li1EffLNS1L_9ScaleType4KindE0ELNS_15FloatRoundStyleE2ESK_EENS1_15EpilogueDefaultEEEEEvvEEEEvNT_6ParamsE)
	.align		4
        /*000c*/ 	.word	index@(__assertfail)
	.align		4
        /*0010*/ 	.word	0x00000000
	.align		4
        /*0014*/ 	.word	0xfffffffe
	.align		4
        /*0018*/ 	.word	0x00000000
	.align		4
        /*001c*/ 	.word	0xfffffffd
	.align		4
        /*0020*/ 	.word	0x00000000
	.align		4
        /*0024*/ 	.word	0xfffffffc


//--------------------- .nv.constant4             --------------------------
	.section	.nv.constant4,"a",@progbits
	.align	8
	.align		8
.nv.constant4:
        /*0000*/ 	.dword	__assertfail
	.align		8
        /*0008*/ 	.dword	__unnamed_1
	.align		8
        /*0010*/ 	.dword	_ZN39_INTERNAL_495ce436_4_k_cu_23a7671d_55034cuda3std3__45__cpo5beginE
	.align		8
        /*0018*/ 	.dword	_ZN39_INTERNAL_495ce436_4_k_cu_23a7671d_55034cuda3std3__45__cpo3endE
	.align		8
        /*0020*/ 	.dword	_ZN39_INTERNAL_495ce436_4_k_cu_23a7671d_55034cuda3std3__45__cpo6cbeginE
	.align		8
        /*0028*/ 	.dword	_ZN39_INTERNAL_495ce436_4_k_cu_23a7671d_55034cuda3std3__45__cpo4cendE
	.align		8
        /*0030*/ 	.dword	_ZN39_INTERNAL_495ce436_4_k_cu_23a7671d_55034cuda3std3__441_GLOBAL__N__495ce436_4_k_cu_23a7671d_55036ignoreE
	.align		8
        /*0038*/ 	.dword	_ZN39_INTERNAL_495ce436_4_k_cu_23a7671d_55034cuda3std3__419piecewise_constructE
	.align		8
        /*0040*/ 	.dword	_ZN39_INTERNAL_495ce436_4_k_cu_23a7671d_55034cuda3std3__48in_placeE
	.align		8
        /*0048*/ 	.dword	_ZN39_INTERNAL_495ce436_4_k_cu_23a7671d_55034cuda3std6ranges3__45__cpo4swapE
	.align		8
        /*0050*/ 	.dword	_ZN39_INTERNAL_495ce436_4_k_cu_23a7671d_55034cuda3std6ranges3__45__cpo9iter_moveE
	.align		8
        /*0058*/ 	.dword	_ZN39_INTERNAL_495ce436_4_k_cu_23a7671d_55034cute7productE
	.align		8
        /*0060*/ 	.dword	_ZN39_INTERNAL_495ce436_4_k_cu_23a7671d_55034cute1_E
	.align		8
        /*0068*/ 	.dword	$str$22
	.align		8
        /*0070*/ 	.dword	$str$23


//--------------------- .text._ZN7cutlass13device_kernelINS_4gemm6kernel13GemmUniversalIN4cute5tupleIJiiiiEEENS1_10collective13CollectiveMmaINS1_34MainloopSm90TmaGmmaWarpSpecializedILi11ENS5_IJNS4_1CILi2EEENSA_ILi1EEESC_EEENS1_35KernelTmaWarpSpecializedCooperativeEEENS5_IJNSA_ILi128EEENSA_ILi32EEENSA_ILi64EEEEEENS_10bfloat16_tENS5_IJlSC_lEEESK_SL_NS4_8TiledMMAINS4_8MMA_AtomIJNS4_4SM904GMMA27MMA_64x32x16_F32BF16BF16_SSILNSP_5MajorE0ELSR_0ELNSP_7ScaleInE1ELSS_1EEEEEENS4_6LayoutISD_NS5_IJSC_NSA_ILi0EEESW_EEEEENS5_IJNS4_10UnderscoreESZ_SZ_EEEEENS4_13SM90_TMA_LOADENS4_14ComposedLayoutINS4_7SwizzleILi3ELi4ELi3EEENS4_18smem_ptr_flag_bitsILi16EEENSV_INS5_IJNSA_ILi8EEESI_EEENS5_IJSI_SC_EEEEEEEvNS4_8identityENS4_23SM90_TMA_LOAD_MULTICASTES1C_vS1D_EENS_8epilogue10collective6detail29Sm90TmaWarpSpecializedAdapterINS1H_15DefaultEpilogueISK_SL_SL_NS1G_6thread17LinearCombinationISK_Li1EffLNS1L_9ScaleType4KindE0ELNS_15FloatRoundStyleE2ESK_EENS1_15EpilogueDefaultEEEEEvvEEEEvNT_6ParamsE --------------------------
	.section	.text._ZN7cutlass13device_kernelINS_4gemm6kernel13GemmUniversalIN4cute5tupleIJiiiiEEENS1_10collective13CollectiveMmaINS1_34MainloopSm90TmaGmmaWarpSpecializedILi11ENS5_IJNS4_1CILi2EEENSA_ILi1EEESC_EEENS1_35KernelTmaWarpSpecializedCooperativeEEENS5_IJNSA_ILi128EEENSA_ILi32EEENSA_ILi64EEEEEENS_10bfloat16_tENS5_IJlSC_lEEESK_SL_NS4_8TiledMMAINS4_8MMA_AtomIJNS4_4SM904GMMA27MMA_64x32x16_F32BF16BF16_SSILNSP_5MajorE0ELSR_0ELNSP_7ScaleInE1ELSS_1EEEEEENS4_6LayoutISD_NS5_IJSC_NSA_ILi0EEESW_EEEEENS5_IJNS4_10UnderscoreESZ_SZ_EEEEENS4_13SM90_TMA_LOADENS4_14ComposedLayoutINS4_7SwizzleILi3ELi4ELi3EEENS4_18smem_ptr_flag_bitsILi16EEENSV_INS5_IJNSA_ILi8EEESI_EEENS5_IJSI_SC_EEEEEEEvNS4_8identityENS4_23SM90_TMA_LOAD_MULTICASTES1C_vS1D_EENS_8epilogue10collective6detail29Sm90TmaWarpSpecializedAdapterINS1H_15DefaultEpilogueISK_SL_SL_NS1G_6thread17LinearCombinationISK_Li1EffLNS1L_9ScaleType4KindE0ELNS_15FloatRoundStyleE2ESK_EENS1_15EpilogueDefaultEEEEEvvEEEEvNT_6ParamsE,"ax",@progbits
	.align	128
.text._ZN7cutlass13device_kernelINS_4gemm6kernel13GemmUniversalIN4cute5tupleIJiiiiEEENS1_10collective13CollectiveMmaINS1_34MainloopSm90TmaGmmaWarpSpecializedILi11ENS5_IJNS4_1CILi2EEENSA_ILi1EEESC_EEENS1_35KernelTmaWarpSpecializedCooperativeEEENS5_IJNSA_ILi128EEENSA_ILi32EEENSA_ILi64EEEEEENS_10bfloat16_tENS5_IJlSC_lEEESK_SL_NS4_8TiledMMAINS4_8MMA_AtomIJNS4_4SM904GMMA27MMA_64x32x16_F32BF16BF16_SSILNSP_5MajorE0ELSR_0ELNSP_7ScaleInE1ELSS_1EEEEEENS4_6LayoutISD_NS5_IJSC_NSA_ILi0EEESW_EEEEENS5_IJNS4_10UnderscoreESZ_SZ_EEEEENS4_13SM90_TMA_LOADENS4_14ComposedLayoutINS4_7SwizzleILi3ELi4ELi3EEENS4_18smem_ptr_flag_bitsILi16EEENSV_INS5_IJNSA_ILi8EEESI_EEENS5_IJSI_SC_EEEEEEEvNS4_8identityENS4_23SM90_TMA_LOAD_MULTICASTES1C_vS1D_EENS_8epilogue10collective6detail29Sm90TmaWarpSpecializedAdapterINS1H_15DefaultEpilogueISK_SL_SL_NS1G_6thread17LinearCombinationISK_Li1EffLNS1L_9ScaleType4KindE0ELNS_15FloatRoundStyleE2ESK_EENS1_15EpilogueDefaultEEEEEvvEEEEvNT_6ParamsE:
        .type           _ZN7cutlass13device_kernelINS_4gemm6kernel13GemmUniversalIN4cute5tupleIJiiiiEEENS1_10collective13CollectiveMmaINS1_34MainloopSm90TmaGmmaWarpSpecializedILi11ENS5_IJNS4_1CILi2EEENSA_ILi1EEESC_EEENS1_35KernelTmaWarpSpecializedCooperativeEEENS5_IJNSA_ILi128EEENSA_ILi32EEENSA_ILi64EEEEEENS_10bfloat16_tENS5_IJlSC_lEEESK_SL_NS4_8TiledMMAINS4_8MMA_AtomIJNS4_4SM904GMMA27MMA_64x32x16_F32BF16BF16_SSILNSP_5MajorE0ELSR_0ELNSP_7ScaleInE1ELSS_1EEEEEENS4_6LayoutISD_NS5_IJSC_NSA_ILi0EEESW_EEEEENS5_IJNS4_10UnderscoreESZ_SZ_EEEEENS4_13SM90_TMA_LOADENS4_14ComposedLayoutINS4_7SwizzleILi3ELi4ELi3EEENS4_18smem_ptr_flag_bitsILi16EEENSV_INS5_IJNSA_ILi8EEESI_EEENS5_IJSI_SC_EEEEEEEvNS4_8identityENS4_23SM90_TMA_LOAD_MULTICASTES1C_vS1D_EENS_8epilogue10collective6detail29Sm90TmaWarpSpecializedAdapterINS1H_15DefaultEpilogueISK_SL_SL_NS1G_6thread17LinearCombinationISK_Li1EffLNS1L_9ScaleType4KindE0ELNS_15FloatRoundStyleE2ESK_EENS1_15EpilogueDefaultEEEEEvvEEEEvNT_6ParamsE,@function
        .size           _ZN7cutlass13device_kernelINS_4gemm6kernel13GemmUniversalIN4cute5tupleIJiiiiEEENS1_10collective13CollectiveMmaINS1_34MainloopSm90TmaGmmaWarpSpecializedILi11ENS5_IJNS4_1CILi2EEENSA_ILi1EEESC_EEENS1_35KernelTmaWarpSpecializedCooperativeEEENS5_IJNSA_ILi128EEENSA_ILi32EEENSA_ILi64EEEEEENS_10bfloat16_tENS5_IJlSC_lEEESK_SL_NS4_8TiledMMAINS4_8MMA_AtomIJNS4_4SM904GMMA27MMA_64x32x16_F32BF16BF16_SSILNSP_5MajorE0ELSR_0ELNSP_7ScaleInE1ELSS_1EEEEEENS4_6LayoutISD_NS5_IJSC_NSA_ILi0EEESW_EEEEENS5_IJNS4_10UnderscoreESZ_SZ_EEEEENS4_13SM90_TMA_LOADENS4_14ComposedLayoutINS4_7SwizzleILi3ELi4ELi3EEENS4_18smem_ptr_flag_bitsILi16EEENSV_INS5_IJNSA_ILi8EEESI_EEENS5_IJSI_SC_EEEEEEEvNS4_8identityENS4_23SM90_TMA_LOAD_MULTICASTES1C_vS1D_EENS_8epilogue10collective6detail29Sm90TmaWarpSpecializedAdapterINS1H_15DefaultEpilogueISK_SL_SL_NS1G_6thread17LinearCombinationISK_Li1EffLNS1L_9ScaleType4KindE0ELNS_15FloatRoundStyleE2ESK_EENS1_15EpilogueDefaultEEEEEvvEEEEvNT_6ParamsE,(.L_x_116 - _ZN7cutlass13device_kernelINS_4gemm6kernel13GemmUniversalIN4cute5tupleIJiiiiEEENS1_10collective13CollectiveMmaINS1_34MainloopSm90TmaGmmaWarpSpecializedILi11ENS5_IJNS4_1CILi2EEENSA_ILi1EEESC_EEENS1_35KernelTmaWarpSpecializedCooperativeEEENS5_IJNSA_ILi128EEENSA_ILi32EEENSA_ILi64EEEEEENS_10bfloat16_tENS5_IJlSC_lEEESK_SL_NS4_8TiledMMAINS4_8MMA_AtomIJNS4_4SM904GMMA27MMA_64x32x16_F32BF16BF16_SSILNSP_5MajorE0ELSR_0ELNSP_7ScaleInE1ELSS_1EEEEEENS4_6LayoutISD_NS5_IJSC_NSA_ILi0EEESW_EEEEENS5_IJNS4_10UnderscoreESZ_SZ_EEEEENS4_13SM90_TMA_LOADENS4_14ComposedLayoutINS4_7SwizzleILi3ELi4ELi3EEENS4_18smem_ptr_flag_bitsILi16EEENSV_INS5_IJNSA_ILi8EEESI_EEENS5_IJSI_SC_EEEEEEEvNS4_8identityENS4_23SM90_TMA_LOAD_MULTICASTES1C_vS1D_EENS_8epilogue10collective6detail29Sm90TmaWarpSpecializedAdapterINS1H_15DefaultEpilogueISK_SL_SL_NS1G_6thread17LinearCombinationISK_Li1EffLNS1L_9ScaleType4KindE0ELNS_15FloatRoundStyleE2ESK_EENS1_15EpilogueDefaultEEEEEvvEEEEvNT_6ParamsE)
        .other          _ZN7cutlass13device_kernelINS_4gemm6kernel13GemmUniversalIN4cute5tupleIJiiiiEEENS1_10collective13CollectiveMmaINS1_34MainloopSm90TmaGmmaWarpSpecializedILi11ENS5_IJNS4_1CILi2EEENSA_ILi1EEESC_EEENS1_35KernelTmaWarpSpecializedCooperativeEEENS5_IJNSA_ILi128EEENSA_ILi32EEENSA_ILi64EEEEEENS_10bfloat16_tENS5_IJlSC_lEEESK_SL_NS4_8TiledMMAINS4_8MMA_AtomIJNS4_4SM904GMMA27MMA_64x32x16_F32BF16BF16_SSILNSP_5MajorE0ELSR_0ELNSP_7ScaleInE1ELSS_1EEEEEENS4_6LayoutISD_NS5_IJSC_NSA_ILi0EEESW_EEEEENS5_IJNS4_10UnderscoreESZ_SZ_EEEEENS4_13SM90_TMA_LOADENS4_14ComposedLayoutINS4_7SwizzleILi3ELi4ELi3EEENS4_18smem_ptr_flag_bitsILi16EEENSV_INS5_IJNSA_ILi8EEESI_EEENS5_IJSI_SC_EEEEEEEvNS4_8identityENS4_23SM90_TMA_LOAD_MULTICASTES1C_vS1D_EENS_8epilogue10collective6detail29Sm90TmaWarpSpecializedAdapterINS1H_15DefaultEpilogueISK_SL_SL_NS1G_6thread17LinearCombinationISK_Li1EffLNS1L_9ScaleType4KindE0ELNS_15FloatRoundStyleE2ESK_EENS1_15EpilogueDefaultEEEEEvvEEEEvNT_6ParamsE,@"STO_CUDA_ENTRY STV_DEFAULT"
_ZN7cutlass13device_kernelINS_4gemm6kernel13GemmUniversalIN4cute5tupleIJiiiiEEENS1_10collective13CollectiveMmaINS1_34MainloopSm90TmaGmmaWarpSpecializedILi11ENS5_IJNS4_1CILi2EEENSA_ILi1EEESC_EEENS1_35KernelTmaWarpSpecializedCooperativeEEENS5_IJNSA_ILi128EEENSA_ILi32EEENSA_ILi64EEEEEENS_10bfloat16_tENS5_IJlSC_lEEESK_SL_NS4_8TiledMMAINS4_8MMA_AtomIJNS4_4SM904GMMA27MMA_64x32x16_F32BF16BF16_SSILNSP_5MajorE0ELSR_0ELNSP_7ScaleInE1ELSS_1EEEEEENS4_6LayoutISD_NS5_IJSC_NSA_ILi0EEESW_EEEEENS5_IJNS4_10UnderscoreESZ_SZ_EEEEENS4_13SM90_TMA_LOADENS4_14ComposedLayoutINS4_7SwizzleILi3ELi4ELi3EEENS4_18smem_ptr_flag_bitsILi16EEENSV_INS5_IJNSA_ILi8EEESI_EEENS5_IJSI_SC_EEEEEEEvNS4_8identityENS4_23SM90_TMA_LOAD_MULTICASTES1C_vS1D_EENS_8epilogue10collective6detail29Sm90TmaWarpSpecializedAdapterINS1H_15DefaultEpilogueISK_SL_SL_NS1G_6thread17LinearCombinationISK_Li1EffLNS1L_9ScaleType4KindE0ELNS_15FloatRoundStyleE2ESK_EENS1_15EpilogueDefaultEEEEEvvEEEEvNT_6ParamsE:
[----:B------:R-:W0:Y:S01]  /*0000*/  LDC R1, c[0x0][0x28] ;  /* 0x00000a00ff017b82 */ /* 0x000e220000000800 */
[----:B------:R-:W1:Y:S01]  /*0010*/  S2R R46, SR_TID.X ;  /* 0x00000000002e7919 */ /* 0x000e620000002100 */
[----:B------:R-:W-:Y:S01]  /*0020*/  ELECT P0, URZ, PT ;  /* 0x00000000003f782f */ /* 0x000fe20003800000 */
[----:B------:R-:W-:Y:S01]  /*0030*/  BSSY B0, `(.L_x_0) ;  /* 0x000000f000007945 */ /* 0x000fe20003800000 */
[--C-:B-1----:R-:W-:Y:S02]  /*0040*/  SHF.R.U32.HI R0, RZ, 0x5, R46.reuse ;  /* 0x00000005ff007819 */ /* 0x102fe4000001162e */
[----:B------:R-:W-:-:S03]  /*0050*/  SHF.R.U32.HI R7, RZ, 0x7, R46 ;  /* 0x00000007ff077819 */ /* 0x000fc6000001162e */
[----:B------:R-:W1:Y:S04]  /*0060*/  SHFL.IDX PT, R3, R0, RZ, 0x1f ;  /* 0x00001fff00037589 */ /* 0x000e6800000e0000 */
[----:B------:R2:W3:Y:S01]  /*0070*/  SHFL.IDX PT, R2, R7, RZ, 0x1f ;  /* 0x00001fff07027589 */ /* 0x0004e200000e0000 */
[----:B-1----:R-:W-:-:S13]  /*0080*/  ISETP.NE.OR P0, PT, R3, RZ, !P0 ;  /* 0x000000ff0300720c */ /* 0x002fda0004705670 */
[----:B0-23--:R-:W-:Y:S05]  /*0090*/  @P0 BRA `(.L_x_1) ;  /* 0x0000000000200947 */ /* 0x00dfea0003800000 */
[----:B------:R-:W-:Y:S02]  /*00a0*/  ULDC.64 UR4, c[0x0][0x198] ;  /* 0x0000660000047ab9 */ /* 0x000fe40000000a00 */
[----:B------:R-:W-:Y:S02]  /*00b0*/  UIADD3 UR6, UP0, UR4, 0xf0, URZ ;  /* 0x000000f004067890 */ /* 0x000fe4000ff1e03f */
[----:B------:R-:W-:Y:S02]  /*00c0*/  UIADD3 UR4, UP1, UR4, 0x1f0, URZ ;  /* 0x000001f004047890 */ /* 0x000fe4000ff3e03f */
[----:B------:R-:W-:Y:S02]  /*00d0*/  UIADD3.X UR7, URZ, UR5, URZ, UP0, !UPT ;  /* 0x000000053f077290 */ /* 0x000fe400087fe43f */
[----:B------:R-:W-:-:S07]  /*00e0*/  UIADD3.X UR5, URZ, UR5, URZ, UP1, !UPT ;  /* 0x000000053f057290 */ /* 0x000fce0008ffe43f */
[----:B------:R0:W-:Y:S02]  /*00f0*/  UTMACCTL.PF [UR6] ;  /* 0x00000000060079b9 */ /* 0x0001e40008040000 */
[----:B------:R0:W-:Y:S02]  /*0100*/  UTMACCTL.PF [UR4] ;  /* 0x00000000040079b9 */ /* 0x0001e40008040000 */
[----:B0-----:R-:W-:Y:S01]  /*0110*/  NOP ;  /* 0x0000000000007918 */ /* 0x001fe20000000000 */
.L_x_1:
[----:B------:R-:W-:Y:S05]  /*0120*/  BSYNC B0 ;  /* 0x0000000000007941 */ /* 0x000fea0003800000 */
.L_x_0:
[----:B------:R-:W0:Y:S02]  /*0130*/  SHFL.IDX PT, R5, R0, RZ, 0x1f ;  /* 0x00001fff00057589 */ /* 0x000e2400000e0000 */
[----:B0-----:R-:W-:-:S13]  /*0140*/  ISETP.NE.AND P0, PT, R5, RZ, PT ;  /* 0x000000ff0500720c */ /* 0x001fda0003f05270 */
[----:B------:R-:W-:Y:S05]  /*0150*/  @P0 BRA `(.L_x_2) ;  /* 0x00000000009c0947 */ /* 0x000fea0003800000 */
[----:B------:R-:W-:Y:S01]  /*0160*/  ELECT P0, URZ, PT ;  /* 0x00000000003f782f */ /* 0x000fe20003800000 */
[----:B------:R-:W-:-:S12]  /*0170*/  BSSY B0, `(.L_x_2) ;  /* 0x0000025000007945 */ /* 0x000fd80003800000 */
[----:B------:R-:W-:Y:S05]  /*0180*/  @!P0 BRA `(.L_x_3) ;  /* 0x00000000008c8947 */ /* 0x000fea0003800000 */
[----:B------:R-:W0:Y:S01]  /*0190*/  S2UR UR8, SR_CgaCtaId ;  /* 0x00000000000879c3 */ /* 0x000e220000008800 */
[----:B------:R-:W-:Y:S01]  /*01a0*/  UMOV UR4, 0x400 ;  /* 0x0000040000047882 */ /* 0x000fe20000000000 */
[----:B------:R-:W-:Y:S01]  /*01b0*/  UMOV UR5, 0x1 ;  /* 0x0000000100057882 */ /* 0x000fe20000000000 */
[----:B------:R-:W-:Y:S02]  /*01c0*/  UMOV UR6, 0x4 ;  /* 0x0000000400067882 */ /* 0x000fe40000000000 */
[----:B------:R-:W-:-:S04]  /*01d0*/  UIADD3 UR6, -UR6, 0x100000, URZ ;  /* 0x0010000006067890 */ /* 0x000fc8000fffe13f */
[----:B------:R-:W-:Y:S02]  /*01e0*/  USHF.L.U32 UR7, UR6, 0xb, URZ ;  /* 0x0000000b06077899 */ /* 0x000fe4000800063f */
[----:B------:R-:W-:Y:S02]  /*01f0*/  USHF.L.U32 UR6, UR6, 0x1, URZ ;  /* 0x0000000106067899 */ /* 0x000fe4000800063f */
[----:B0-----:R-:W-:Y:S02]  /*0200*/  ULEA UR8, UR8, UR4, 0x18 ;  /* 0x0000000408087291 */ /* 0x001fe4000f8ec03f */
[----:B------:R-:W-:-:S04]  /*0210*/  UIADD3 UR4, -UR5, 0x100000, URZ ;  /* 0x0010000005047890 */ /* 0x000fc8000fffe13f */
[----:B------:R-:W-:Y:S02]  /*0220*/  USHF.L.U32 UR5, UR4, 0xb, URZ ;  /* 0x0000000b04057899 */ /* 0x000fe4000800063f */
[----:B------:R-:W-:Y:S01]  /*0230*/  USHF.L.U32 UR4, UR4, 0x1, URZ ;  /* 0x0000000104047899 */ /* 0x000fe2000800063f */
[----:B------:R-:W0:Y:S11]  /*0240*/  FENCE.VIEW.ASYNC.S ;  /* 0x00000000000073c6 */ /* 0x000e360000000000 */
[----:B0-----:R0:W1:Y:S01]  /*0250*/  SYNCS.EXCH.64 URZ, [UR8], UR4 ;  /* 0x00000004083f75b2 */ /* 0x0010620008000100 */
[----:B------:R0:W2:Y:S01]  /*0260*/  SYNCS.EXCH.64 URZ, [UR8+0x58], UR6 ;  /* 0x00005806083f75b2 */ /* 0x0000a20008000100 */
[----:B------:R0:W3:Y:S01]  /*0270*/  SYNCS.EXCH.64 URZ, [UR8+0x8], UR4 ;  /* 0x00000804083f75b2 */ /* 0x0000e20008000100 */
[----:B------:R0:W4:Y:S01]  /*0280*/  SYNCS.EXCH.64 URZ, [UR8+0x60], UR6 ;  /* 0x00006006083f75b2 */ /* 0x0001220008000100 */
[----:B------:R0:W0:Y:S01]  /*0290*/  SYNCS.EXCH.64 URZ, [UR8+0x10], UR4 ;  /* 0x00001004083f75b2 */ /* 0x0000220008000100 */
        /* <DEDUP_REMOVED lines=17> */
[----:B------:R-:W-:Y:S01]  /*03b0*/  NOP ;  /* 0x0000000000007918 */ /* 0x000fe20000000000 */
.L_x_3:
[----:B0-----:R-:W-:Y:S05]  /*03c0*/  BSYNC B0 ;  /* 0x0000000000007941 */ /* 0x001fea0003800000 */
.L_x_2:
[----:B------:R-:W-:Y:S01]  /*03d0*/  SHF.R.S32.HI R9, RZ, 0x1f, R46 ;  /* 0x0000001fff097819 */ /* 0x000fe2000001142e */
[----:B------:R-:W0:Y:S01]  /*03e0*/  SHFL.IDX PT, R0, R0, RZ, 0x1f ;  /* 0x00001fff00007589 */ /* 0x000e2200000e0000 */
[----:B------:R-:W5:Y:S01]  /*03f0*/  S2UR UR8, SR_CTAID.X ;  /* 0x00000000000879c3 */ /* 0x000f620000002500 */
[----:B------:R-:W-:Y:S02]  /*0400*/  ELECT P0, URZ, PT ;  /* 0x00000000003f782f */ /* 0x000fe40003800000 */
[----:B------:R-:W-:Y:S01]  /*0410*/  LEA.HI R9, R9, R46, RZ, 0x7 ;  /* 0x0000002e09097211 */ /* 0x000fe200078f38ff */
[----:B------:R-:W1:Y:S01]  /*0420*/  S2R R4, SR_CTAID.Y ;  /* 0x0000000000047919 */ /* 0x000e620000002600 */
[----:B------:R-:W-:Y:S01]  /*0430*/  SHF.R.S32.HI R6, RZ, 0x1f, R5 ;  /* 0x0000001fff067819 */ /* 0x000fe20000011405 */
[----:B------:R-:W-:Y:S01]  /*0440*/  ULDC UR4, c[0x0][0x150] ;  /* 0x0000540000047ab9 */ /* 0x000fe20000000800 */
[----:B------:R-:W-:Y:S01]  /*0450*/  LOP3.LUT R9, R9, 0xffffff80, RZ, 0xc0, !PT ;  /* 0xffffff8009097812 */ /* 0x000fe200078ec0ff */
[----:B------:R-:W-:Y:S01]  /*0460*/  NOP ;  /* 0x0000000000007918 */ /* 0x000fe20000000000 */
[----:B------:R-:W-:Y:S01]  /*0470*/  LEA.HI R6, R6, R5, RZ, 0x2 ;  /* 0x0000000506067211 */ /* 0x000fe200078f10ff */
[----:B------:R-:W2:Y:S01]  /*0480*/  LDC R11, c[0x0][0x144] ;  /* 0x00005100ff0b7b82 */ /* 0x000ea20000000800 */
[----:B------:R-:W-:Y:S01]  /*0490*/  NOP ;  /* 0x0000000000007918 */ /* 0x000fe20000000000 */
[----:B------:R-:W-:Y:S01]  /*04a0*/  IMAD.IADD R8, R46, 0x1, -R9 ;  /* 0x000000012e087824 */ /* 0x000fe200078e0a09 */
[----:B------:R-:W-:Y:S01]  /*04b0*/  LOP3.LUT R6, R6, 0x3ffffffc, RZ, 0xc0, !PT ;  /* 0x3ffffffc06067812 */ /* 0x000fe200078ec0ff */
[----:B------:R-:W-:Y:S01]  /*04c0*/  IMAD.MOV.U32 R22, RZ, RZ, 0x1 ;  /* 0x00000001ff167424 */ /* 0x000fe200078e00ff */
[----:B------:R-:W-:-:S02]  /*04d0*/  ISETP.NE.AND P3, PT, R2, RZ, PT ;  /* 0x000000ff0200720c */ /* 0x000fc40003f65270 */
[----:B------:R-:W-:Y:S01]  /*04e0*/  SHF.R.S32.HI R9, RZ, 0x1f, R8 ;  /* 0x0000001fff097819 */ /* 0x000fe20000011408 */
[----:B------:R-:W-:Y:S01]  /*04f0*/  IMAD.IADD R6, R5, 0x1, -R6 ;  /* 0x0000000105067824 */ /* 0x000fe200078e0a06 */
[----:B------:R-:W3:Y:S02]  /*0500*/  LDC R13, c[0x0][0x140] ;  /* 0x00005000ff0d7b82 */ /* 0x000ee40000000800 */
[----:B------:R-:W-:Y:S02]  /*0510*/  LEA.HI R9, R9, R8, RZ, 0x3 ;  /* 0x0000000809097211 */ /* 0x000fe400078f18ff */
[----:B0-----:R-:W-:Y:S02]  /*0520*/  ISETP.NE.OR P0, PT, R0, RZ, !P0 ;  /* 0x000000ff0000720c */ /* 0x001fe40004705670 */
[----:B------:R-:W-:Y:S02]  /*0530*/  SHF.R.S32.HI R0, RZ, 0x3, R9 ;  /* 0x00000003ff007819 */ /* 0x000fe40000011409 */
[----:B-----5:R-:W-:-:S02]  /*0540*/  I2FP.F32.U32 R10, UR8 ;  /* 0x00000008000a7c45 */ /* 0x020fc40008201000 */
[----:B------:R-:W-:-:S03]  /*0550*/  SHF.R.S32.HI R9, RZ, 0x1f, R9 ;  /* 0x0000001fff097819 */ /* 0x000fc60000011409 */
[----:B------:R-:W-:Y:S01]  /*0560*/  FMUL R10, R10, UR4 ;  /* 0x000000040a0a7c20 */ /* 0x000fe20008400000 */
[----:B------:R-:W-:Y:S01]  /*0570*/  LEA.HI R9, R9, R0, RZ, 0x2 ;  /* 0x0000000009097211 */ /* 0x000fe200078f10ff */
[----:B------:R-:W-:Y:S01]  /*0580*/  ULDC UR4, c[0x0][0x154] ;  /* 0x0000550000047ab9 */ /* 0x000fe20000000800 */
[----:B-1----:R-:W-:Y:S01]  /*0590*/  I2FP.F32.U32 R12, R4 ;  /* 0x00000004000c7245 */ /* 0x002fe20000201000 */
[----:B------:R-:W-:Y:S01]  /*05a0*/  VOTEU.ALL UP0, P0 ;  /* 0x00000000003f7886 */ /* 0x000fe20000000000 */
[----:B------:R-:W-:Y:S01]  /*05b0*/  LOP3.LUT R9, R9, 0xfffffffc, RZ, 0xc0, !PT ;  /* 0xfffffffc09097812 */ /* 0x000fe200078ec0ff */
[----:B------:R-:W0:Y:S01]  /*05c0*/  F2I.U32.TRUNC.NTZ R10, R10 ;  /* 0x0000000a000a7305 */ /* 0x000e22000020f000 */
[----:B------:R-:W-:Y:S01]  /*05d0*/  VOTEU.ALL UP1, P0 ;  /* 0x00000000003f7886 */ /* 0x000fe20000020000 */
[----:B------:R-:W-:Y:S01]  /*05e0*/  FMUL R12, R12, UR4 ;  /* 0x000000040c0c7c20 */ /* 0x000fe20008400000 */
[----:B------:R-:W1:Y:S01]  /*05f0*/  @!UP0 S2UR UR7, SR_CgaCtaId ;  /* 0x00000000000789c3 */ /* 0x000e620000008800 */
[----:B------:R-:W-:Y:S01]  /*0600*/  IMAD.IADD R9, R0, 0x1, -R9 ;  /* 0x0000000100097824 */ /* 0x000fe200078e0a09 */
[----:B------:R-:W-:Y:S01]  /*0610*/  SHF.R.S32.HI R0, RZ, 0x1f, R3 ;  /* 0x0000001fff007819 */ /* 0x000fe20000011403 */
[----:B------:R-:W-:Y:S01]  /*0620*/  UMOV UR4, 0x20 ;  /* 0x0000002000047882 */ /* 0x000fe20000000000 */
[----:B------:R-:W-:Y:S01]  /*0630*/  @!UP0 UMOV UR6, 0x400 ;  /* 0x0000040000068882 */ /* 0x000fe20000000000 */
[----:B------:R-:W-:Y:S01]  /*0640*/  IMAD R19, R6, 0x4, R9 ;  /* 0x0000000406137824 */ /* 0x000fe200078e0209 */
[----:B------:R-:W5:Y:S01]  /*0650*/  F2I.U32.TRUNC.NTZ R12, R12 ;  /* 0x0000000c000c7305 */ /* 0x000f62000020f000 */
[----:B------:R-:W-:Y:S01]  /*0660*/  LEA.HI R0, R0, R3, RZ, 0x2 ;  /* 0x0000000300007211 */ /* 0x000fe200078f10ff */
[----:B------:R-:W4:Y:S01]  /*0670*/  LDC R9, c[0x0][0x148] ;  /* 0x00005200ff097b82 */ /* 0x000f220000000800 */
[----:B------:R-:W-:-:S04]  /*0680*/  @!UP0 UIADD3 UR4, -UR4, 0x100000, URZ ;  /* 0x0010000004048890 */ /* 0x000fc8000fffe13f */
[----:B------:R-:W-:Y:S02]  /*0690*/  @!UP0 USHF.L.U32 UR5, UR4, 0xb, URZ ;  /* 0x0000000b04058899 */ /* 0x000fe4000800063f */
[----:B------:R-:W-:Y:S01]  /*06a0*/  @!UP0 USHF.L.U32 UR4, UR4, 0x1, URZ ;  /* 0x0000000104048899 */ /* 0x000fe2000800063f */
[----:B------:R-:W-:Y:S01]  /*06b0*/  LEA.HI R6, R19, R19, RZ, 0x1 ;  /* 0x0000001313067211 */ /* 0x000fe200078f08ff */
[----:B0-----:R-:W-:Y:S01]  /*06c0*/  IMAD.MOV R14, RZ, RZ, -R10 ;  /* 0x000000ffff0e7224 */ /* 0x001fe200078e0a0a */
[----:B------:R-:W-:Y:S02]  /*06d0*/  LOP3.LUT R0, R0, 0xfffffffc, RZ, 0xc0, !PT ;  /* 0xfffffffc00007812 */ /* 0x000fe400078ec0ff */
[----:B------:R-:W-:Y:S01]  /*06e0*/  LOP3.LUT R10, R6, 0xfffffffe, RZ, 0xc0, !PT ;  /* 0xfffffffe060a7812 */ /* 0x000fe200078ec0ff */
[----:B--2---:R-:W-:Y:S01]  /*06f0*/  IMAD R6, R11, R14, UR8 ;  /* 0x000000080b067e24 */ /* 0x004fe2000f8e020e */
[----:B---3--:R-:W-:Y:S01]  /*0700*/  ISETP.EQ.U32.AND P2, PT, R13, 0x1, PT ;  /* 0x000000010d00780c */ /* 0x008fe20003f42070 */
[----:B------:R-:W-:-:S02]  /*0710*/  IMAD.IADD R3, R3, 0x1, -R0 ;  /* 0x0000000103037824 */ /* 0x000fc400078e0a00 */
[C---:B------:R-:W-:Y:S02]  /*0720*/  IMAD.IADD R11, R19.reuse, 0x1, -R10 ;  /* 0x00000001130b7824 */ /* 0x040fe400078e0a0a */
[----:B------:R-:W-:Y:S01]  /*0730*/  IMAD.SHL.U32 R10, R19, 0x4, RZ ;  /* 0x00000004130a7824 */ /* 0x000fe200078e00ff */
[----:B------:R-:W-:Y:S01]  /*0740*/  ISETP.NE.AND P1, PT, R3, 0x3, PT ;  /* 0x000000030300780c */ /* 0x000fe20003f25270 */
[----:B-----5:R-:W-:Y:S01]  /*0750*/  IMAD.MOV R23, RZ, RZ, -R12 ;  /* 0x000000ffff177224 */ /* 0x020fe200078e0a0c */
[----:B------:R-:W-:Y:S01]  /*0760*/  ISETP.NE.AND P4, PT, R11, R6, PT ;  /* 0x000000060b00720c */ /* 0x000fe20003f85270 */
[----:B-1----:R-:W-:Y:S01]  /*0770*/  @!UP0 ULEA UR6, UR7, UR6, 0x18 ;  /* 0x0000000607068291 */ /* 0x002fe2000f8ec03f */
[----:B------:R-:W-:Y:S01]  /*0780*/  LOP3.LUT R19, R19, 0xc, R10, 0x78, !PT ;  /* 0x0000000c13137812 */ /* 0x000fe200078e780a */
[----:B------:R-:W-:Y:S01]  /*0790*/  VOTEU.ALL UP0, P0 ;  /* 0x00000000003f7886 */ /* 0x000fe20000000000 */
[----:B------:R-:W-:Y:S01]  /*07a0*/  LOP3.LUT P0, RZ, R8, 0x7, RZ, 0xc0, !PT ;  /* 0x0000000708ff7812 */ /* 0x000fe2000780c0ff */
[----:B------:R-:W-:Y:S01]  /*07b0*/  VIADD R8, R2, 0xffffffff ;  /* 0xffffffff02087836 */ /* 0x000fe20000000000 */
[----:B------:R-:W-:Y:S01]  /*07c0*/  ISETP.EQ.OR P1, PT, R3, RZ, !P1 ;  /* 0x000000ff0300720c */ /* 0x000fe20004f22670 */
[----:B----4-:R-:W-:Y:S01]  /*07d0*/  IMAD R11, R9, R23, R4 ;  /* 0x00000017090b7224 */ /* 0x010fe200078e0204 */
[----:B------:R-:W-:-:S02]  /*07e0*/  ISETP.LT.U32.AND P0, PT, R19, 0x2, !P0 ;  /* 0x000000021300780c */ /* 0x000fc40004701070 */
[----:B------:R-:W-:Y:S02]  /*07f0*/  ISETP.EQ.AND P1, PT, R2, RZ, P1 ;  /* 0x000000ff0200720c */ /* 0x000fe40000f22270 */
[----:B------:R-:W-:Y:S01]  /*0800*/  ISETP.GE.U32.AND P6, PT, R8, 0x2, PT ;  /* 0x000000020800780c */ /* 0x000fe20003fc6070 */
[----:B------:R-:W0:Y:S02]  /*0810*/  FENCE.VIEW.ASYNC.S ;  /* 0x00000000000073c6 */ /* 0x000e240000000000 */
[----:B0-----:R0:W1:Y:S01]  /*0820*/  @!UP0 SYNCS.EXCH.64 URZ, [UR6+0xc0], UR4 ;  /* 0x0000c004063f85b2 */ /* 0x0010620008000100 */
[----:B------:R-:W-:Y:S02]  /*0830*/  @P4 LEA.HI R0, R19, R19, RZ, 0x1 ;  /* 0x0000001313004211 */ /* 0x000fe400078f08ff */
[----:B------:R-:W-:Y:S02]  /*0840*/  SEL R18, RZ, 0x1, !P1 ;  /* 0x00000001ff127807 */ /* 0x000fe40004800000 */
[----:B------:R-:W-:-:S02]  /*0850*/  @P4 SHF.R.S32.HI R0, RZ, 0x1, R0 ;  /* 0x00000001ff004819 */ /* 0x000fc40000011400 */
[----:B------:R-:W-:Y:S02]  /*0860*/  SEL R18, R18, 0x2, P6 ;  /* 0x0000000212127807 */ /* 0x000fe40003000000 */
[----:B------:R-:W-:Y:S02]  /*0870*/  @P4 ISETP.NE.AND P5, PT, R0, R11, PT ;  /* 0x0000000b0000420c */ /* 0x000fe40003fa5270 */
[----:B------:R-:W-:Y:S02]  /*0880*/  SEL R11, RZ, 0x1, !P0 ;  /* 0x00000001ff0b7807 */ /* 0x000fe40004000000 */
[----:B------:R-:W-:Y:S02]  /*0890*/  @P4 SEL R22, RZ, 0x1, P5 ;  /* 0x00000001ff164807 */ /* 0x000fe40002800000 */
[----:B------:R-:W-:Y:S01]  /*08a0*/  LOP3.LUT R0, R46, 0x7f, RZ, 0xc0, !PT ;  /* 0x0000007f2e007812 */ /* 0x000fe200078ec0ff */
[----:B------:R0:W2:Y:S01]  /*08b0*/  @!UP1 SYNCS.EXCH.64 URZ, [UR6+0xc8], UR4 ;  /* 0x0000c804063f95b2 */ /* 0x0000a20008000100 */
[----:B------:R-:W-:Y:S01]  /*08c0*/  LOP3.LUT R22, R22, R11, RZ, 0xc0, !PT ;  /* 0x0000000b16167212 */ /* 0x000fe200078ec0ff */
[----:B------:R-:W-:Y:S01]  /*08d0*/  NOP ;  /* 0x0000000000007918 */ /* 0x000fe20000000000 */
[----:B------:R-:W-:Y:S05]  /*08e0*/  @!P2 BRA `(.L_x_4) ;  /* 0x000000000008a947 */ /* 0x000fea0003800000 */
[----:B-12---:R-:W-:Y:S01]  /*08f0*/  UCGABAR_ARV ;  /* 0x00000000000079c7 */ /* 0x006fe20008000000 */
[----:B------:R-:W-:Y:S05]  /*0900*/  BRA `(.L_x_5) ;  /* 0x0000000000047947 */ /* 0x000fea0003800000 */
.L_x_4:
[----:B-12---:R-:W-:Y:S01]  /*0910*/  NOP ;  /* 0x0000000000007918 */ /* 0x006fe20000000000 */
.L_x_5:
[----:B------:R-:W1:Y:S01]  /*0920*/  LDC R16, c[0x0][0x65c] ;  /* 0x00019700ff107b82 */ /* 0x000e620000000800 */
[----:B------:R-:W-:Y:S02]  /*0930*/  IMAD.U32 R10, RZ, RZ, UR8 ;  /* 0x00000008ff0a7e24 */ /* 0x000fe4000f8e00ff */
[----:B------:R-:W-:Y:S01]  /*0940*/  IMAD.MOV.U32 R11, RZ, RZ, RZ ;  /* 0x000000ffff0b7224 */ /* 0x000fe200078e00ff */
[----:B-1----:R-:W-:-:S04]  /*0950*/  ISETP.NE.AND P1, PT, R16, 0x1, PT ;  /* 0x000000011000780c */ /* 0x002fc80003f25270 */
[----:B------:R-:W-:-:S09]  /*0960*/  P2R R2, PR, RZ, 0x2 ;  /* 0x00000002ff027803 */ /* 0x000fd20000000000 */
[----:B------:R-:W1:Y:S01]  /*0970*/  @P1 LDC R13, c[0x0][0x10] ;  /* 0x00000400ff0d1b82 */ /* 0x000e620000000800 */
[----:B------:R-:W-:Y:S02]  /*0980*/  @P1 IMAD.MOV.U32 R5, RZ, RZ, RZ ;  /* 0x000000ffff051224 */ /* 0x000fe400078e00ff */
[----:B------:R-:W-:-:S05]  /*0990*/  @P1 IMAD.MOV.U32 R17, RZ, RZ, RZ ;  /* 0x000000ffff111224 */ /* 0x000fca00078e00ff */
[----:B------:R-:W2:Y:S01]  /*09a0*/  @!P1 LDC R15, c[0x0][0xc] ;  /* 0x00000300ff0f9b82 */ /* 0x000ea20000000800 */
[----:B0-----:R-:W-:Y:S01]  /*09b0*/  ULDC UR4, c[0x0][0xc] ;  /* 0x0000030000047ab9 */ /* 0x001fe20000000800 */
[----:B------:R-:W-:Y:S01]  /*09c0*/  ULDC UR5, c[0x0][0x10] ;  /* 0x0000040000057ab9 */ /* 0x000fe20000000800 */
[----:B------:R-:W-:Y:S01]  /*09d0*/  ULDC UR6, c[0x0][0x14] ;  /* 0x0000050000067ab9 */ /* 0x000fe20000000800 */
[----:B------:R-:W-:-:S04]  /*09e0*/  UIMAD.WIDE.U32 UR4, UR4, UR5, URZ ;  /* 0x00000005040472a5 */ /* 0x000fc8000f8e003f */
[----:B------:R-:W-:Y:S02]  /*09f0*/  UIMAD.WIDE.U32 UR36, UR4, UR6, URZ ;  /* 0x00000006042472a5 */ /* 0x000fe4000f8e003f */
[----:B------:R-:W-:-:S04]  /*0a00*/  UIMAD UR42, UR5, UR6, URZ ;  /* 0x00000006052a72a4 */ /* 0x000fc8000f8e023f */
[----:B------:R-:W-:Y:S01]  /*0a10*/  UIADD3 UR42, UR37, UR42, URZ ;  /* 0x0000002a252a7290 */ /* 0x000fe2000fffe03f */
[----:B-1----:R-:W-:-:S04]  /*0a20*/  @P1 IMAD.WIDE.U32 R12, R13, UR8, R4 ;  /* 0x000000080d0c1c25 */ /* 0x002fc8000f8e0004 */
[----:B------:R-:W-:Y:S02]  /*0a30*/  @P1 IMAD.MOV.U32 R2, RZ, RZ, R12 ;  /* 0x000000ffff021224 */ /* 0x000fe400078e000c */
[----:B------:R-:W-:Y:S02]  /*0a40*/  @P1 IMAD.IADD R17, R13, 0x1, R17 ;  /* 0x000000010d111824 */ /* 0x000fe400078e0211 */
[----:B--2---:R-:W-:-:S04]  /*0a50*/  @!P1 IMAD.WIDE.U32 R10, R4, R15, R10 ;  /* 0x0000000f040a9225 */ /* 0x004fc800078e000a */
[----:B------:R-:W-:Y:S02]  /*0a60*/  @!P1 IMAD.MOV.U32 R2, RZ, RZ, R10 ;  /* 0x000000ffff029224 */ /* 0x000fe400078e000a */
[----:B------:R-:W-:Y:S01]  /*0a70*/  @!P1 IMAD.MOV.U32 R17, RZ, RZ, R11 ;  /* 0x000000ffff119224 */ /* 0x000fe200078e000b */
[----:B------:R-:W-:Y:S06]  /*0a80*/  @!P2 BRA `(.L_x_6) ;  /* 0x00000000000ca947 */ /* 0x000fec0003800000 */
[----:B------:R-:W-:Y:S01]  /*0a90*/  UCGABAR_WAIT ;  /* 0x0000000000007dc7 */ /* 0x000fe20008000000 */
[----:B------:R-:W-:Y:S01]  /*0aa0*/  CCTL.IVALL ;  /* 0x00000000ff00798f */ /* 0x000fe20002000000 */
[----:B------:R-:W-:Y:S05]  /*0ab0*/  BRA `(.L_x_7) ;  /* 0x0000000000047947 */ /* 0x000fea0003800000 */
.L_x_6:
[----:B------:R-:W-:Y:S06]  /*0ac0*/  BAR.SYNC.DEFER_BLOCKING 0x0 ;  /* 0x0000000000007b1d */ /* 0x000fec0000010000 */
.L_x_7:
[----:B------:R-:W-:Y:S05]  /*0ad0*/  @!P3 BRA `(.L_x_8) ;  /* 0x000000300018b947 */ /* 0x000fea0003800000 */
[----:B------:R-:W-:-:S13]  /*0ae0*/  ISETP.GT.U32.AND P0, PT, R8, 0x1, PT ;  /* 0x000000010800780c */ /* 0x000fda0003f04070 */
[----:B------:R-:W-:Y:S05]  /*0af0*/  @P0 EXIT ;  /* 0x000000000000094d */ /* 0x000fea0003800000 */
[----:B------:R-:W-:Y:S01]  /*0b00*/  ULDC.64 UR4, c[0x0][0x650] ;  /* 0x0001940000047ab9 */ /* 0x000fe20000000a00 */
[----:B------:R-:W-:Y:S01]  /*0b10*/  PRMT R3, RZ, 0x7610, R3 ;  /* 0x00007610ff037816 */ /* 0x000fe20000000003 */
[----:B------:R-:W-:Y:S01]  /*0b20*/  IMAD.MOV.U32 R51, RZ, RZ, -0x1 ;  /* 0xffffffffff337424 */ /* 0x000fe200078e00ff */
[----:B------:R-:W-:Y:S01]  /*0b30*/  ISETP.GE.U32.AND P0, PT, R2, UR4, PT ;  /* 0x0000000402007c0c */ /* 0x000fe2000bf06070 */
[----:B------:R-:W-:Y:S02]  /*0b40*/  IMAD.MOV.U32 R50, RZ, RZ, -0x1 ;  /* 0xffffffffff327424 */ /* 0x000fe400078e00ff */
[----:B------:R-:W-:Y:S01]  /*0b50*/  IMAD.MOV.U32 R49, RZ, RZ, -0x1 ;  /* 0xffffffffff317424 */ /* 0x000fe200078e00ff */
[----:B------:R-:W-:-:S13]  /*0b60*/  ISETP.GE.U32.AND.EX P0, PT, R17, UR5, PT, P0 ;  /* 0x0000000511007c0c */ /* 0x000fda000bf06100 */
[----:B------:R-:W-:Y:S05]  /*0b70*/  @P0 BRA `(.L_x_9) ;  /* 0x00000004002c0947 */ /* 0x000fea0003800000 */
[----:B------:R-:W0:Y:S01]  /*0b80*/  LDC.64 R24, c[0x0][0x628] ;  /* 0x00018a00ff187b82 */ /* 0x000e220000000a00 */
[----:B------:R-:W-:Y:S02]  /*0b90*/  IMAD.MOV.U32 R10, RZ, RZ, R2 ;  /* 0x000000ffff0a7224 */ /* 0x000fe400078e0002 */
[----:B------:R-:W-:-:S05]  /*0ba0*/  IMAD.MOV.U32 R11, RZ, RZ, R17 ;  /* 0x000000ffff0b7224 */ /* 0x000fca00078e0011 */
[----:B------:R-:W1:Y:S08]  /*0bb0*/  LDC R8, c[0x0][0x630] ;  /* 0x00018c00ff087b82 */ /* 0x000e700000000800 */
[----:B------:R-:W2:Y:S01]  /*0bc0*/  LDC.64 R26, c[0x0][0x620] ;  /* 0x00018800ff1a7b82 */ /* 0x000ea20000000a00 */
[----:B0-----:R-:W-:-:S04]  /*0bd0*/  ISETP.NE.U32.AND P0, PT, R24, RZ, PT ;  /* 0x000000ff1800720c */ /* 0x001fc80003f05070 */
[----:B------:R-:W-:-:S13]  /*0be0*/  ISETP.NE.AND.EX P0, PT, R25, RZ, PT, P0 ;  /* 0x000000ff1900720c */ /* 0x000fda0003f05300 */
[----:B-12---:R-:W-:Y:S05]  /*0bf0*/  @!P0 BRA `(.L_x_10) ;  /* 0x0000000000288947 */ /* 0x006fea0003800000 */
[----:B------:R-:W0:Y:S02]  /*0c00*/  LDC R3, c[0x0][0x634] ;  /* 0x00018d00ff037b82 */ /* 0x000e240000000800 */
[----:B0-----:R-:W-:-:S05]  /*0c10*/  IADD3 R3, P0, R2, R3, RZ ;  /* 0x0000000302037210 */ /* 0x001fca0007f1e0ff */
[----:B------:R-:W-:-:S04]  /*0c20*/  IMAD.X R21, RZ, RZ, R17, P0 ;  /* 0x000000ffff157224 */ /* 0x000fc800000e0611 */
[----:B------:R-:W-:-:S04]  /*0c30*/  IMAD.WIDE.U32 R10, R21, R24, RZ ;  /* 0x00000018150a7225 */ /* 0x000fc800078e00ff */
[----:B------:R-:W-:-:S04]  /*0c40*/  IMAD.WIDE.U32 R12, P0, R3, R25, R10 ;  /* 0x00000019030c7225 */ /* 0x000fc8000780000a */
[----:B------:R-:W-:-:S04]  /*0c50*/  IMAD.WIDE.U32 R10, R3, R24, RZ ;  /* 0x00000018030a7225 */ /* 0x000fc800078e00ff */
[----:B------:R-:W-:Y:S01]  /*0c60*/  IMAD.X R15, RZ, RZ, RZ, P0 ;  /* 0x000000ffff0f7224 */ /* 0x000fe200000e06ff */
[----:B------:R-:W-:Y:S01]  /*0c70*/  IADD3 RZ, P0, R11, R12, RZ ;  /* 0x0000000c0bff7210 */ /* 0x000fe20007f1e0ff */
[----:B------:R-:W-:-:S04]  /*0c80*/  IMAD.MOV.U32 R14, RZ, RZ, R13 ;  /* 0x000000ffff0e7224 */ /* 0x000fc800078e000d */
[----:B------:R-:W-:-:S08]  /*0c90*/  IMAD.WIDE.U32.X R10, R21, R25, R14, P0 ;  /* 0x00000019150a7225 */ /* 0x000fd000000e040e */
.L_x_10:
[-CC-:B------:R-:W-:Y:S01]  /*0ca0*/  SHF.R.U64 R49, R10, R8.reuse, R11.reuse ;  /* 0x000000080a317219 */ /* 0x180fe2000000120b */
[----:B------:R-:W0:Y:S01]  /*0cb0*/  LDC.64 R30, c[0x0][0x640] ;  /* 0x00019000ff1e7b82 */ /* 0x000e220000000a00 */
[----:B------:R-:W-:Y:S01]  /*0cc0*/  SHF.R.U32.HI R3, RZ, R8, R11 ;  /* 0x00000008ff037219 */ /* 0x000fe2000001160b */
[----:B------:R-:W-:Y:S01]  /*0cd0*/  IMAD R29, R9, R23, R4 ;  /* 0x00000017091d7224 */ /* 0x000fe200078e0204 */
[----:B------:R-:W-:Y:S01]  /*0ce0*/  IADD3 R5, P0, RZ, -R49, RZ ;  /* 0x80000031ff057210 */ /* 0x000fe20007f1e0ff */
[----:B------:R-:W-:-:S04]  /*0cf0*/  IMAD.MOV.U32 R23, RZ, RZ, 0x1 ;  /* 0x00000001ff177424 */ /* 0x000fc800078e00ff */
[----:B------:R-:W1:Y:S01]  /*0d00*/  LDC R12, c[0x0][0x618] ;  /* 0x00018600ff0c7b82 */ /* 0x000e620000000800 */
[----:B------:R-:W-:-:S04]  /*0d10*/  IMAD.X R3, RZ, RZ, ~R3, P0 ;  /* 0x000000ffff037224 */ /* 0x000fc800000e0e03 */
[-C--:B------:R-:W-:Y:S02]  /*0d20*/  IMAD R8, R3, R26.reuse, RZ ;  /* 0x0000001a03087224 */ /* 0x080fe400078e02ff */
[----:B------:R-:W-:Y:S01]  /*0d30*/  IMAD.MOV.U32 R3, RZ, RZ, R17 ;  /* 0x000000ffff037224 */ /* 0x000fe200078e0011 */
[----:B------:R-:W2:Y:S01]  /*0d40*/  LDC R20, c[0x0][0x608] ;  /* 0x00018200ff147b82 */ /* 0x000ea20000000800 */
[----:B------:R-:W-:-:S04]  /*0d50*/  IMAD.WIDE.U32 R10, R5, R26, R2 ;  /* 0x0000001a050a7225 */ /* 0x000fc800078e0002 */
[----:B------:R-:W-:-:S03]  /*0d60*/  IMAD R5, R5, R27, R8 ;  /* 0x0000001b05057224 */ /* 0x000fc600078e0208 */
[----:B------:R-:W3:Y:S01]  /*0d70*/  LDC R28, c[0x0][0x658] ;  /* 0x00019600ff1c7b82 */ /* 0x000ee20000000800 */
[----:B0-----:R-:W-:Y:S01]  /*0d80*/  ISETP.NE.U32.AND P0, PT, R30, RZ, PT ;  /* 0x000000ff1e00720c */ /* 0x001fe20003f05070 */
[----:B------:R-:W-:Y:S02]  /*0d90*/  IMAD.MOV.U32 R3, RZ, RZ, -0x1 ;  /* 0xffffffffff037424 */ /* 0x000fe400078e00ff */
[----:B------:R-:W-:Y:S01]  /*0da0*/  IMAD.IADD R5, R11, 0x1, R5 ;  /* 0x000000010b057824 */ /* 0x000fe200078e0205 */
[----:B------:R-:W-:-:S03]  /*0db0*/  ISETP.NE.AND.EX P0, PT, R31, RZ, PT, P0 ;  /* 0x000000ff1f00720c */ /* 0x000fc60003f05300 */
[----:B------:R-:W0:Y:S01]  /*0dc0*/  LDC R24, c[0x0][0x600] ;  /* 0x00018000ff187b82 */ /* 0x000e220000000800 */
[-CC-:B-1----:R-:W-:Y:S02]  /*0dd0*/  SHF.R.U64 R14, R10, R12.reuse, R5.reuse ;  /* 0x0000000c0a0e7219 */ /* 0x182fe40000001205 */
[----:B------:R-:W-:-:S05]  /*0de0*/  SHF.R.U32.HI R5, RZ, R12, R5 ;  /* 0x0000000cff057219 */ /* 0x000fca0000011605 */
[----:B------:R-:W1:Y:S01]  /*0df0*/  LDC R15, c[0x0][0x648] ;  /* 0x00019200ff0f7b82 */ /* 0x000e620000000800 */
[-CC-:B--2---:R-:W-:Y:S02]  /*0e00*/  SHF.R.U64 R27, R14, R20.reuse, R5.reuse ;  /* 0x000000140e1b7219 */ /* 0x184fe40000001205 */
[----:B------:R-:W-:-:S05]  /*0e10*/  SHF.R.U32.HI R5, RZ, R20, R5 ;  /* 0x00000014ff057219 */ /* 0x000fca0000011605 */
[----:B------:R-:W2:Y:S01]  /*0e20*/  LDC R21, c[0x0][0x638] ;  /* 0x00018e00ff157b82 */ /* 0x000ea20000000800 */
[-CC-:B---3--:R-:W-:Y:S02]  /*0e30*/  SHF.R.U64 R20, R27, R28.reuse, R5.reuse ;  /* 0x0000001c1b147219 */ /* 0x188fe40000001205 */
[-C--:B------:R-:W-:Y:S02]  /*0e40*/  SHF.L.U32 R3, R3, R28.reuse, RZ ;  /* 0x0000001c03037219 */ /* 0x080fe400000006ff */
[----:B------:R-:W-:Y:S01]  /*0e50*/  SHF.R.U32.HI R5, RZ, R28, R5 ;  /* 0x0000001cff057219 */ /* 0x000fe20000011605 */
[----:B------:R-:W-:Y:S01]  /*0e60*/  IMAD.MOV.U32 R4, RZ, RZ, R20 ;  /* 0x000000ffff047224 */ /* 0x000fe200078e0014 */
[----:B------:R-:W-:Y:S01]  /*0e70*/  LOP3.LUT R12, RZ, R3, RZ, 0x33, !PT ;  /* 0x00000003ff0c7212 */ /* 0x000fe200078e33ff */
[----:B------:R-:W3:Y:S01]  /*0e80*/  LDC R25, c[0x0][0x610] ;  /* 0x00018400ff197b82 */ /* 0x000ee20000000800 */
[----:B------:R-:W-:Y:S05]  /*0e90*/  @!P0 BRA `(.L_x_11) ;  /* 0x0000000000288947 */ /* 0x000fea0003800000 */
[----:B------:R-:W4:Y:S02]  /*0ea0*/  LDC R3, c[0x0][0x64c] ;  /* 0x00019300ff037b82 */ /* 0x000f240000000800 */
[----:B----4-:R-:W-:-:S05]  /*0eb0*/  IADD3 R3, P0, R20, R3, RZ ;  /* 0x0000000314037210 */ /* 0x010fca0007f1e0ff */
        /* <DEDUP_REMOVED lines=8> */
.L_x_11:
[----:B-1----:R-:W-:Y:S01]  /*0f40*/  SHF.R.U64 R4, R4, R15, R5 ;  /* 0x0000000f04047219 */ /* 0x002fe20000001205 */
[----:B0-----:R-:W-:Y:S01]  /*0f50*/  VIADD R5, R24, 0xffffffff ;  /* 0xffffffff18057836 */ /* 0x001fe20000000000 */
[----:B------:R-:W-:Y:S02]  /*0f60*/  SHF.L.U32 R3, R23, R28, RZ ;  /* 0x0000001c17037219 */ /* 0x000fe400000006ff */
[----:B------:R-:W-:Y:S01]  /*0f70*/  LOP3.LUT R12, R27, R12, RZ, 0xc0, !PT ;  /* 0x0000000c1b0c7212 */ /* 0x000fe200078ec0ff */
[----:B------:R-:W-:Y:S01]  /*0f80*/  IMAD.MOV R8, RZ, RZ, -R4 ;  /* 0x000000ffff087224 */ /* 0x000fe200078e0a04 */
[----:B------:R-:W-:Y:S02]  /*0f90*/  SEL R6, R6, R29, !P1 ;  /* 0x0000001d06067207 */ /* 0x000fe40004800000 */
[----:B------:R-:W-:Y:S01]  /*0fa0*/  LOP3.LUT R5, R14, R5, RZ, 0xc0, !PT ;  /* 0x000000050e057212 */ /* 0x000fe200078ec0ff */
[----:B------:R-:W-:Y:S02]  /*0fb0*/  IMAD R9, R3, R4, R12 ;  /* 0x0000000403097224 */ /* 0x000fe400078e020c */
[----:B--2---:R-:W-:-:S02]  /*0fc0*/  IMAD R3, R8, R21, R20 ;  /* 0x0000001508037224 */ /* 0x004fc400078e0214 */
[----:B---3--:R-:W-:Y:S02]  /*0fd0*/  IMAD R6, R9, R25, R6 ;  /* 0x0000001909067224 */ /* 0x008fe400078e0206 */
[----:B------:R-:W-:Y:S02]  /*0fe0*/  IMAD R51, R3, R24, R5 ;  /* 0x0000001803337224 */ /* 0x000fe400078e0205 */
[----:B------:R-:W-:-:S03]  /*0ff0*/  IMAD.MOV.U32 R4, RZ, RZ, 0x1 ;  /* 0x00000001ff047424 */ /* 0x000fc600078e00ff */
[----:B------:R-:W-:Y:S02]  /*1000*/  SEL R50, R51, R6, !P1 ;  /* 0x0000000633327207 */ /* 0x000fe40004800000 */
[----:B------:R-:W-:Y:S02]  /*1010*/  PRMT R3, R4, 0x7610, R3 ;  /* 0x0000761004037816 */ /* 0x000fe40000000003 */
[----:B------:R-:W-:-:S07]  /*1020*/  SEL R51, R6, R51, !P1 ;  /* 0x0000003306337207 */ /* 0x000fce0004800000 */
.L_x_9:
[----:B------:R-:W-:-:S08]  /*1030*/  NOP ;  /* 0x0000000000007918 */ /* 0x000fd00000000000 */
[----:B------:R-:W0:Y:S02]  /*1040*/  USETMAXREG.TRY_ALLOC.CTAPOOL UP0, 0xe8 ;  /* 0x000000e8000079c8 */ /* 0x000e240008000600 */
[----:B0-----:R-:W-:-:S13]  /*1050*/  PLOP3.LUT P0, PT, PT, PT, UP0, 0x80, 0x0 ;  /* 0x000000000000781c */ /* 0x001fda0003f0f008 */
[----:B------:R-:W-:Y:S05]  /*1060*/  @!P0 BRA `(.L_x_9) ;  /* 0xfffffffc00f08947 */ /* 0x000fea000383ffff */
[----:B------:R-:W-:Y:S01]  /*1070*/  ULDC.64 UR4, c[0x0][0x598] ;  /* 0x0001660000047ab9 */ /* 0x000fe20000000a00 */
[----:B------:R-:W-:Y:S01]  /*1080*/  ULDC.64 UR38, c[0x0][0x208] ;  /* 0x0000820000267ab9 */ /* 0x000fe20000000a00 */
[----:B------:R-:W-:-:S04]  /*1090*/  ISETP.NE.U32.AND P0, PT, RZ, UR4, PT ;  /* 0x00000004ff007c0c */ /* 0x000fc8000bf05070 */
[----:B------:R-:W-:-:S13]  /*10a0*/  ISETP.NE.AND.EX P0, PT, RZ, UR5, PT, P0 ;  /* 0x00000005ff007c0c */ /* 0x000fda000bf05300 */
[----:B------:R-:W-:Y:S05]  /*10b0*/  @!P0 BRA `(.L_x_12) ;  /* 0x00000000001c8947 */ /* 0x000fea0003800000 */
[----:B------:R-:W0:Y:S02]  /*10c0*/  LDC.64 R4, c[0x0][0x598] ;  /* 0x00016600ff047b82 */ /* 0x000e240000000a00 */
[----:B0-----:R-:W2:Y:S02]  /*10d0*/  LDG.E.64 R4, desc[UR38][R4.64] ;  /* 0x0000002604047981 */ /* 0x001ea4000c1e1b00 */
[----:B--2---:R-:W-:-:S04]  /*10e0*/  ISETP.NE.U32.AND P0, PT, R4, RZ, PT ;  /* 0x000000ff0400720c */ /* 0x004fc80003f05070 */
[----:B------:R-:W-:-:S13]  /*10f0*/  ISETP.NE.AND.EX P0, PT, R5, RZ, PT, P0 ;  /* 0x000000ff0500720c */ /* 0x000fda0003f05300 */
[----:B------:R-:W-:Y:S05]  /*1100*/  @!P0 BRA `(.L_x_12) ;  /* 0x0000000000088947 */ /* 0x000fea0003800000 */
[----:B------:R0:W5:Y:S01]  /*1110*/  LD.E R23, desc[UR38][R4.64] ;  /* 0x0000002604177980 */ /* 0x000162000c101900 */
[----:B------:R-:W-:Y:S05]  /*1120*/  BRA `(.L_x_13) ;  /* 0x0000000000247947 */ /* 0x000fea0003800000 */
.L_x_12:
[----:B------:R-:W-:Y:S02]  /*1130*/  ULDC.64 UR4, c[0x0][0x588] ;  /* 0x0001620000047ab9 */ /* 0x000fe40000000a00 */
[----:B------:R-:W-:-:S04]  /*1140*/  ISETP.NE.U32.AND P0, PT, RZ, UR4, PT ;  /* 0x00000004ff007c0c */ /* 0x000fc8000bf05070 */
[----:B------:R-:W-:-:S13]  /*1150*/  ISETP.NE.AND.EX P0, PT, RZ, UR5, PT, P0 ;  /* 0x00000005ff007c0c */ /* 0x000fda000bf05300 */
[----:B------:R-:W-:Y:S05]  /*1160*/  @!P0 BRA `(.L_x_14) ;  /* 0x00000000000c8947 */ /* 0x000fea0003800000 */
[----:B------:R-:W0:Y:S02]  /*1170*/  LDC.64 R4, c[0x0][0x588] ;  /* 0x00016200ff047b82 */ /* 0x000e240000000a00 */
[----:B0-----:R1:W5:Y:S01]  /*1180*/  LDG.E R23, desc[UR38][R4.64] ;  /* 0x0000002604177981 */ /* 0x001362000c1e1900 */
[----:B------:R-:W-:Y:S05]  /*1190*/  BRA `(.L_x_13) ;  /* 0x0000000000087947 */ /* 0x000fea0003800000 */
.L_x_14:
[----:B------:R-:W-:Y:S02]  /*11a0*/  ULDC UR4, c[0x0][0x580] ;  /* 0x0001600000047ab9 */ /* 0x000fe40000000800 */
[----:B------:R-:W-:-:S07]  /*11b0*/  IMAD.U32 R23, RZ, RZ, UR4 ;  /* 0x00000004ff177e24 */ /* 0x000fce000f8e00ff */
.L_x_13:
[----:B------:R-:W-:Y:S02]  /*11c0*/  ULDC.64 UR4, c[0x0][0x5a0] ;  /* 0x0001680000047ab9 */ /* 0x000fe40000000a00 */
[----:B------:R-:W-:-:S04]  /*11d0*/  ISETP.NE.U32.AND P0, PT, RZ, UR4, PT ;  /* 0x00000004ff007c0c */ /* 0x000fc8000bf05070 */
[----:B------:R-:W-:-:S13]  /*11e0*/  ISETP.NE.AND.EX P0, PT, RZ, UR5, PT, P0 ;  /* 0x00000005ff007c0c */ /* 0x000fda000bf05300 */
[----:B------:R-:W-:Y:S05]  /*11f0*/  @!P0 BRA `(.L_x_15) ;  /* 0x00000000001c8947 */ /* 0x000fea0003800000 */
[----:B01----:R-:W0:Y:S02]  /*1200*/  LDC.64 R4, c[0x0][0x5a0] ;  /* 0x00016800ff047b82 */ /* 0x003e240000000a00 */
[----:B0-----:R-:W2:Y:S02]  /*1210*/  LDG.E.64 R4, desc[UR38][R4.64] ;  /* 0x0000002604047981 */ /* 0x001ea4000c1e1b00 */
[----:B--2---:R-:W-:-:S04]  /*1220*/  ISETP.NE.U32.AND P0, PT, R4, RZ, PT ;  /* 0x000000ff0400720c */ /* 0x004fc80003f05070 */
[----:B------:R-:W-:-:S13]  /*1230*/  ISETP.NE.AND.EX P0, PT, R5, RZ, PT, P0 ;  /* 0x000000ff0500720c */ /* 0x000fda0003f05300 */
[----:B------:R-:W-:Y:S05]  /*1240*/  @!P0 BRA `(.L_x_15) ;  /* 0x0000000000088947 */ /* 0x000fea0003800000 */
[----:B------:R0:W5:Y:S01]  /*1250*/  LD.E R42, desc[UR38][R4.64] ;  /* 0x00000026042a7980 */ /* 0x000162000c101900 */
[----:B------:R-:W-:Y:S05]  /*1260*/  BRA `(.L_x_16) ;  /* 0x0000000000247947 */ /* 0x000fea0003800000 */
.L_x_15:
[----:B------:R-:W-:Y:S02]  /*1270*/  ULDC.64 UR4, c[0x0][0x590] ;  /* 0x0001640000047ab9 */ /* 0x000fe40000000a00 */
[----:B------:R-:W-:-:S04]  /*1280*/  ISETP.NE.U32.AND P0, PT, RZ, UR4, PT ;  /* 0x00000004ff007c0c */ /* 0x000fc8000bf05070 */
[----:B------:R-:W-:-:S13]  /*1290*/  ISETP.NE.AND.EX P0, PT, RZ, UR5, PT, P0 ;  /* 0x00000005ff007c0c */ /* 0x000fda000bf05300 */
[----:B------:R-:W-:Y:S05]  /*12a0*/  @!P0 BRA `(.L_x_17) ;  /* 0x00000000000c8947 */ /* 0x000fea0003800000 */
[----:B------:R-:W2:Y:S02]  /*12b0*/  LDC.64 R42, c[0x0][0x590] ;  /* 0x00016400ff2a7b82 */ /* 0x000ea40000000a00 */
[----:B--2---:R2:W5:Y:S01]  /*12c0*/  LDG.E R42, desc[UR38][R42.64] ;  /* 0x000000262a2a7981 */ /* 0x004562000c1e1900 */
[----:B------:R-:W-:Y:S05]  /*12d0*/  BRA `(.L_x_16) ;  /* 0x0000000000087947 */ /* 0x000fea0003800000 */
.L_x_17:
[----:B------:R-:W-:Y:S02]  /*12e0*/  ULDC UR4, c[0x0][0x584] ;  /* 0x0001610000047ab9 */ /* 0x000fe40000000800 */
[----:B------:R-:W-:-:S07]  /*12f0*/  IMAD.U32 R42, RZ, RZ, UR4 ;  /* 0x00000004ff2a7e24 */ /* 0x000fce000f8e00ff */
.L_x_16:
[----:B------:R-:W-:-:S13]  /*1300*/  LOP3.LUT P0, RZ, R3, 0xff, RZ, 0xc0, !PT ;  /* 0x000000ff03ff7812 */ /* 0x000fda000780c0ff */
[----:B------:R-:W-:Y:S05]  /*1310*/  @!P0 EXIT ;  /* 0x000000000000894d */ /* 0x000fea0003800000 */
[----:B------:R-:W3:Y:S01]  /*1320*/  LDC.64 R44, c[0x0][0x5c8] ;  /* 0x00017200ff2c7b82 */ /* 0x000ee20000000a00 */
[----:B------:R-:W-:Y:S01]  /*1330*/  ULDC.64 UR6, c[0x0][0x288] ;  /* 0x0000a20000067ab9 */ /* 0x000fe20000000a00 */
[----:B------:R-:W-:Y:S01]  /*1340*/  SHF.R.U32.HI R3, RZ, 0x2, R46 ;  /* 0x00000002ff037819 */ /* 0x000fe2000001162e */
[----:B------:R-:W-:Y:S01]  /*1350*/  UIADD3 UR4, UR7, 0x3f, URZ ;  /* 0x0000003f07047890 */ /* 0x000fe2000fffe03f */
[----:B------:R-:W-:Y:S01]  /*1360*/  SHF.R.U32.HI R0, RZ, 0x1, R0 ;  /* 0x00000001ff007819 */ /* 0x000fe20000011600 */
[----:B------:R-:W-:Y:S01]  /*1370*/  IMAD.U32 R6, RZ, RZ, UR6 ;  /* 0x00000006ff067e24 */ /* 0x000fe2000f8e00ff */
[----:B------:R-:W-:Y:S01]  /*1380*/  LOP3.LUT R7, R7, 0x1, RZ, 0xc0, !PT ;  /* 0x0000000107077812 */ /* 0x000fe200078ec0ff */
[----:B------:R-:W-:Y:S01]  /*1390*/  USHF.R.S32.HI UR5, URZ, 0x1f, UR4 ;  /* 0x0000001f3f057899 */ /* 0x000fe20008011404 */
[----:B------:R-:W-:Y:S01]  /*13a0*/  LOP3.LUT R3, R3, 0x7, RZ, 0xc0, !PT ;  /* 0x0000000703037812 */ /* 0x000fe200078ec0ff */
[----:B------:R-:W-:Y:S01]  /*13b0*/  IMAD.MOV.U32 R41, RZ, RZ, RZ ;  /* 0x000000ffff297224 */ /* 0x000fe200078e00ff */
[----:B------:R-:W-:Y:S01]  /*13c0*/  LOP3.LUT R0, R0, 0x30, RZ, 0xc0, !PT ;  /* 0x0000003000007812 */ /* 0x000fe200078ec0ff */
[----:B------:R-:W-:Y:S01]  /*13d0*/  ULEA.HI UR5, UR5, UR4, URZ, 0x6 ;  /* 0x0000000405057291 */ /* 0x000fe2000f8f303f */
[C---:B------:R-:W-:Y:S01]  /*13e0*/  IMAD.SHL.U32 R40, R7.reuse, 0x40, RZ ;  /* 0x0000004007287824 */ /* 0x040fe200078e00ff */
[----:B--2---:R-:W-:Y:S01]  /*13f0*/  LOP3.LUT R43, R46, 0x3, RZ, 0xc0, !PT ;  /* 0x000000032e2b7812 */ /* 0x004fe200078ec0ff */
[----:B------:R-:W-:Y:S01]  /*1400*/  ULDC UR4, c[0x0][0x284] ;  /* 0x0000a10000047ab9 */ /* 0x000fe20000000800 */
[----:B------:R-:W-:Y:S01]  /*1410*/  USHF.R.S32.HI UR43, URZ, 0x6, UR5 ;  /* 0x000000063f2b7899 */ /* 0x000fe20008011405 */
[-CC-:B01----:R-:W-:Y:S01]  /*1420*/  IADD3 R4, RZ, -R0.reuse, -R3.reuse ;  /* 0x80000000ff047210 */ /* 0x183fe20007ffe803 */
[----:B------:R-:W-:Y:S01]  /*1430*/  UMOV UR40, URZ ;  /* 0x0000003f00287c82 */ /* 0x000fe20008000000 */
[----:B------:R-:W-:Y:S01]  /*1440*/  LOP3.LUT R40, R40, 0x40, R3, 0xe2, !PT ;  /* 0x0000004028287812 */ /* 0x000fe200078ee203 */
[----:B------:R-:W-:Y:S01]  /*1450*/  UISETP.LT.AND UP0, UPT, UR43, 0x1, UPT ;  /* 0x000000012b00788c */ /* 0x000fe2000bf01270 */
[----:B------:R-:W-:Y:S01]  /*1460*/  LOP3.LUT R47, R46, 0x80, RZ, 0xc0, !PT ;  /* 0x000000802e2f7812 */ /* 0x000fe200078ec0ff */
[----:B------:R-:W-:Y:S01]  /*1470*/  IMAD R4, R7, -0x40, R4 ;  /* 0xffffffc007047824 */ /* 0x000fe200078e0204 */
[----:B------:R-:W-:Y:S01]  /*1480*/  LOP3.LUT R40, R40, R0, RZ, 0xfc, !PT ;  /* 0x0000000028287212 */ /* 0x000fe200078efcff */
[----:B------:R-:W-:Y:S01]  /*1490*/  USEL UR44, UR43, 0x1, UP0 ;  /* 0x000000012b2c7887 */ /* 0x000fe20008000000 */
[----:B---3--:R-:W-:Y:S01]  /*14a0*/  SHF.L.U64.HI R45, R44, 0x3, R45 ;  /* 0x000000032c2d7819 */ /* 0x008fe2000001022d */
[----:B------:R-:W-:Y:S01]  /*14b0*/  IMAD R43, R43, -0x2, R6 ;  /* 0xfffffffe2b2b7824 */ /* 0x000fe200078e0206 */
[----:B------:R-:W-:Y:S01]  /*14c0*/  LOP3.LUT R52, R18, 0x1, RZ, 0xfc, !PT ;  /* 0x0000000112347812 */ /* 0x000fe200078efcff */
[----:B------:R-:W-:Y:S01]  /*14d0*/  IMAD.SHL.U32 R44, R44, 0x8, RZ ;  /* 0x000000082c2c7824 */ /* 0x000fe200078e00ff */
[----:B------:R-:W-:Y:S01]  /*14e0*/  SHF.R.U32.HI R47, RZ, 0x7, R47 ;  /* 0x00000007ff2f7819 */ /* 0x000fe2000001162f */
[----:B------:R-:W-:Y:S01]  /*14f0*/  IMAD.SHL.U32 R46, R46, 0x2, RZ ;  /* 0x000000022e2e7824 */ /* 0x000fe200078e00ff */
[----:B------:R-:W-:Y:S01]  /*1500*/  UIADD3 UR44, UR43, -UR44, URZ ;  /* 0x8000002c2b2c7290 */ /* 0x000fe2000fffe03f */
[----:B------:R-:W-:Y:S01]  /*1510*/  VIADD R48, R4, UR4 ;  /* 0x0000000404307c36 */ /* 0x000fe20008000000 */
[----:B------:R-:W-:-:S10]  /*1520*/  UMOV UR41, URZ ;  /* 0x0000003f00297c82 */ /* 0x000fd40008000000 */
.L_x_67:
[----:B0-----:R-:W0:Y:S01]  /*1530*/  SHFL.IDX PT, R0, R47, RZ, 0x1f ;  /* 0x00001fff2f007589 */ /* 0x001e2200000e0000 */
[----:B-1----:R-:W1:Y:S01]  /*1540*/  S2UR UR7, SR_CgaCtaId ;  /* 0x00000000000779c3 */ /* 0x002e620000008800 */
[----:B------:R-:W-:Y:S01]  /*1550*/  UMOV UR6, 0x400 ;  /* 0x0000040000067882 */ /* 0x000fe20000000000 */
[----:B0-----:R-:W-:Y:S01]  /*1560*/  R2UR UR4, R0 ;  /* 0x00000000000472ca */ /* 0x001fe200000e0000 */
[----:B-1----:R-:W-:-:S12]  /*1570*/  ULEA UR6, UR7, UR6, 0x18 ;  /* 0x0000000607067291 */ /* 0x002fd8000f8ec03f */
[----:B------:R-:W-:-:S04]  /*1580*/  ULEA.HI UR5, UR4, UR4, URZ, 0x1 ;  /* 0x0000000404057291 */ /* 0x000fc8000f8f083f */
[----:B------:R-:W-:-:S04]  /*1590*/  ULOP3.LUT UR5, UR5, 0x7fffe, URZ, 0xc0, !UPT ;  /* 0x0007fffe05057892 */ /* 0x000fc8000f8ec03f */
[----:B------:R-:W-:-:S03]  /*15a0*/  UIADD3 UR5, UR4, -UR5, URZ ;  /* 0x8000000504057290 */ /* 0x000fc6000fffe03f */
[----:B------:R-:W-:Y:S01]  /*15b0*/  ULDC UR4, c[0x0][0x28c] ;  /* 0x0000a30000047ab9 */ /* 0x000fe20000000800 */
[----:B------:R-:W-:Y:S01]  /*15c0*/  ULEA UR5, UR5, UR6, 0xd ;  /* 0x0000000605057291 */ /* 0x000fe2000f8e683f */
[----:B------:R-:W-:-:S03]  /*15d0*/  ISETP.LT.AND P0, PT, RZ, UR4, PT ;  /* 0x00000004ff007c0c */ /* 0x000fc6000bf01270 */
[----:B------:R-:W-:-:S04]  /*15e0*/  UIADD3 UR5, UR5, 0x180, URZ ;  /* 0x0000018005057890 */ /* 0x000fc8000fffe03f */
[----:B------:R-:W-:-:S04]  /*15f0*/  USHF.R.U32.HI UR5, URZ, 0x4, UR5 ;  /* 0x000000043f057899 */ /* 0x000fc80008011605 */
[----:B------:R-:W-:-:S04]  /*1600*/  ULOP3.LUT UR5, UR5, 0x3fff, URZ, 0xc0, !UPT ;  /* 0x00003fff05057892 */ /* 0x000fc8000f8ec03f */
[----:B------:R-:W-:Y:S01]  /*1610*/  ULOP3.LUT UR45, UR5, 0x10000, URZ, 0xfc, !UPT ;  /* 0x00010000052d7892 */ /* 0x000fe2000f8efc3f */
[----:B--2345:R-:W-:Y:S11]  /*1620*/  @P0 BRA `(.L_x_18) ;  /* 0x0000000000400947 */ /* 0x03cff60003800000 */
[----:B------:R-:W-:Y:S01]  /*1630*/  MOV R0, 0x0 ;  /* 0x0000000000007802 */ /* 0x000fe20000000f00 */
[----:B------:R-:W-:Y:S01]  /*1640*/  ULDC.64 UR4, c[0x4][0x68] ;  /* 0x01001a0000047ab9 */ /* 0x000fe20000000a00 */
[----:B------:R-:W-:Y:S01]  /*1650*/  ULDC.64 UR6, c[0x4][0x8] ;  /* 0x0100020000067ab9 */ /* 0x000fe20000000a00 */
[----:B------:R-:W-:Y:S01]  /*1660*/  IMAD.U32 R4, RZ, RZ, UR4 ;  /* 0x00000004ff047e24 */ /* 0x000fe2000f8e00ff */
[----:B------:R0:W1:Y:S01]  /*1670*/  LDC.64 R14, c[0x4][R0] ;  /* 0x01000000000e7b82 */ /* 0x0000620000000a00 */
[----:B------:R-:W-:Y:S01]  /*1680*/  IMAD.U32 R5, RZ, RZ, UR5 ;  /* 0x00000005ff057e24 */ /* 0x000fe2000f8e00ff */
[----:B------:R-:W-:Y:S01]  /*1690*/  ULDC.64 UR4, c[0x4][0x70] ;  /* 0x01001c0000047ab9 */ /* 0x000fe20000000a00 */
[----:B------:R-:W-:Y:S02]  /*16a0*/  IMAD.U32 R10, RZ, RZ, UR6 ;  /* 0x00000006ff0a7e24 */ /* 0x000fe4000f8e00ff */
[----:B------:R-:W-:Y:S02]  /*16b0*/  IMAD.U32 R6, RZ, RZ, UR4 ;  /* 0x00000004ff067e24 */ /* 0x000fe4000f8e00ff */
[----:B------:R-:W-:-:S02]  /*16c0*/  IMAD.U32 R7, RZ, RZ, UR5 ;  /* 0x00000005ff077e24 */ /* 0x000fc4000f8e00ff */
[----:B------:R-:W-:Y:S02]  /*16d0*/  IMAD.U32 R11, RZ, RZ, UR7 ;  /* 0x00000007ff0b7e24 */ /* 0x000fe4000f8e00ff */
[----:B------:R-:W-:Y:S02]  /*16e0*/  IMAD.MOV.U32 R8, RZ, RZ, 0x1e1 ;  /* 0x000001e1ff087424 */ /* 0x000fe400078e00ff */
[----:B------:R-:W-:Y:S02]  /*16f0*/  IMAD.MOV.U32 R12, RZ, RZ, 0x1 ;  /* 0x00000001ff0c7424 */ /* 0x000fe400078e00ff */
[----:B0-----:R-:W-:-:S07]  /*1700*/  IMAD.MOV.U32 R13, RZ, RZ, RZ ;  /* 0x000000ffff0d7224 */ /* 0x001fce00078e00ff */
[----:B------:R-:W-:-:S07]  /*1710*/  LEPC R20, `(.L_x_18) ;  /* 0x000000001014794e */ /* 0x000fce0000000000 */
[----:B-1---5:R-:W-:Y:S05]  /*1720*/  CALL.ABS.NOINC R14 ;  /* 0x000000000e007343 */ /* 0x022fea0003c00000 */
.L_x_18:
[----:B------:R-:W-:-:S13]  /*1730*/  ISETP.NE.AND P0, PT, R52, 0x3, PT ;  /* 0x000000033400780c */ /* 0x000fda0003f05270 */
[----:B------:R-:W-:Y:S05]  /*1740*/  @!P0 BRA `(.L_x_19) ;  /* 0x0000000000048947 */ /* 0x000fea0003800000 */
[----:B------:R-:W-:Y:S01]  /*1750*/  BPT.TRAP 0x1 ;  /* 0x000000040000795c */ /* 0x000fe20000300000 */
.L_x_19:
[----:B------:R-:W0:Y:S01]  /*1760*/  S2UR UR5, SR_CgaCtaId ;  /* 0x00000000000579c3 */ /* 0x000e220000008800 */
[----:B------:R-:W-:Y:S01]  /*1770*/  UMOV UR4, 0x400 ;  /* 0x0000040000047882 */ /* 0x000fe20000000000 */
[----:B------:R-:W-:Y:S02]  /*1780*/  IMAD.U32 R0, RZ, RZ, UR40 ;  /* 0x00000028ff007e24 */ /* 0x000fe4000f8e00ff */
[----:B------:R-:W-:-:S03]  /*1790*/  IMAD.U32 R3, RZ, RZ, UR41 ;  /* 0x00000029ff037e24 */ /* 0x000fc6000f8e00ff */
[----:B------:R-:W-:Y:S01]  /*17a0*/  SHF.L.U32 R0, R0, 0x1f, RZ ;  /* 0x0000001f00007819 */ /* 0x000fe200000006ff */
[----:B0-----:R-:W-:-:S06]  /*17b0*/  ULEA UR4, UR5, UR4, 0x18 ;  /* 0x0000000405047291 */ /* 0x001fcc000f8ec03f */
[----:B------:R-:W-:-:S04]  /*17c0*/  IMAD.U32 R6, RZ, RZ, UR4 ;  /* 0x00000004ff067e24 */ /* 0x000fc8000f8e00ff */
[----:B------:R-:W-:-:S04]  /*17d0*/  IMAD R3, R3, 0x8, R6 ;  /* 0x0000000803037824 */ /* 0x000fc800078e0206 */
[----:B------:R0:W1:Y:S01]  /*17e0*/  SYNCS.PHASECHK.TRANS64.TRYWAIT P1, [R3+URZ], R0 ;  /* 0x00000000030075a7 */ /* 0x000062000802017f */
[----:B------:R-:W-:Y:S05]  /*17f0*/  @!P0 BRA `(.L_x_20) ;  /* 0x0000000000048947 */ /* 0x000fea0003800000 */
[----:B------:R-:W-:Y:S01]  /*1800*/  BPT.TRAP 0x1 ;  /* 0x000000040000795c */ /* 0x000fe20000300000 */
.L_x_20:
[----:B------:R-:W-:-:S05]  /*1810*/  IMAD.U32 R4, RZ, RZ, UR44 ;  /* 0x0000002cff047e24 */ /* 0x000fca000f8e00ff */
[----:B------:R-:W-:Y:S01]  /*1820*/  ISETP.GE.AND P2, PT, R4, 0x1, PT ;  /* 0x000000010400780c */ /* 0x000fe20003f46270 */
[----:B-1----:R-:W-:-:S12]  /*1830*/  @P1 BRA `(.L_x_21) ;  /* 0x0000000000081947 */ /* 0x002fd80003800000 */
[----:B------:R-:W1:Y:S02]  /*1840*/  SYNCS.PHASECHK.TRANS64.TRYWAIT P1, [R3+URZ], R0 ;  /* 0x00000000030075a7 */ /* 0x000e64000802017f */
[----:B-1----:R-:W-:Y:S05]  /*1850*/  @!P1 BRA `(.L_x_22) ;  /* 0x0000003c00109947 */ /* 0x002fea0003800000 */
.L_x_21:
[----:B------:R-:W-:Y:S05]  /*1860*/  WARPSYNC.ALL ;  /* 0x0000000000007948 */ /* 0x000fea0003800000 */
[----:B------:R-:W-:Y:S01]  /*1870*/  R2UR UR4, R6 ;  /* 0x00000000060472ca */ /* 0x000fe200000e0000 */
[----:B------:R-:W-:Y:S01]  /*1880*/  ULEA UR5, UR41, UR45, 0xa ;  /* 0x0000002d29057291 */ /* 0x000fe2000f8e503f */
[----:B------:R-:W-:Y:S01]  /*1890*/  WARPGROUP.ARRIVE ;  /* 0x00000000000079c5 */ /* 0x000fe20000000000 */
[----:B------:R-:W-:Y:S01]  /*18a0*/  UMOV UR9, 0x40000040 ;  /* 0x4000004000097882 */ /* 0x000fe20000000000 */
[----:B------:R-:W-:-:S04]  /*18b0*/  UMOV UR11, 0x40000040 ;  /* 0x40000040000b7882 */ /* 0x000fc80000000000 */
[----:B------:R-:W-:-:S05]  /*18c0*/  UMOV UR8, UR5 ;  /* 0x0000000500087c82 */ /* 0x000fca0008000000 */
[----:B------:R-:W-:-:S04]  /*18d0*/  UIADD3 UR4, UR4, 0x2c180, URZ ;  /* 0x0002c18004047890 */ /* 0x000fc8000fffe03f */
[----:B------:R-:W-:-:S04]  /*18e0*/  USHF.R.U32.HI UR4, URZ, 0x4, UR4 ;  /* 0x000000043f047899 */ /* 0x000fc80008011604 */
[----:B------:R-:W-:-:S04]  /*18f0*/  ULOP3.LUT UR4, UR4, 0x3fff, URZ, 0xc0, !UPT ;  /* 0x00003fff04047892 */ /* 0x000fc8000f8ec03f */
[----:B------:R-:W-:-:S04]  /*1900*/  ULOP3.LUT UR4, UR4, 0x10000, URZ, 0xfc, !UPT ;  /* 0x0001000004047892 */ /* 0x000fc8000f8efc3f */
[----:B------:R-:W-:-:S07]  /*1910*/  ULEA UR6, UR41, UR4, 0x8 ;  /* 0x0000000429067291 */ /* 0x000fce000f8e403f */
[----:B------:R-:W-:Y:S02]  /*1920*/  UMOV UR10, UR6 ;  /* 0x00000006000a7c82 */ /* 0x000fe40008000000 */
[----:B------:R-:W-:Y:S01]  /*1930*/  HGMMA.64x32x16.F32.BF16 R24, gdesc[UR8], RZ, !UPT, gsb0 ;  /* 0x00600000081879f0 */ /* 0x000fe2000c0018ff */
[----:B------:R-:W-:Y:S02]  /*1940*/  UIADD3 UR8, UR5, 0x2, URZ ;  /* 0x0000000205087890 */ /* 0x000fe4000fffe03f */
[----:B------:R-:W-:Y:S01]  /*1950*/  UIADD3 UR10, UR6, 0x2, URZ ;  /* 0x00000002060a7890 */ /* 0x000fe2000fffe03f */
[----:B------:R-:W-:Y:S01]  /*1960*/  UMOV UR9, 0x40000040 ;  /* 0x4000004000097882 */ /* 0x000fe20000000000 */
[----:B------:R-:W-:Y:S01]  /*1970*/  UMOV UR11, 0x40000040 ;  /* 0x40000040000b7882 */ /* 0x000fe20000000000 */
[----:B------:R-:W-:Y:S02]  /*1980*/  WARPGROUP.DEPBAR.LE gsb0, 0x0 ;  /* 0x00008000000079c5 */ /* 0x000fe40000010000 */
[----:B------:R-:W-:-:S06]  /*1990*/  WARPGROUP.ARRIVE ;  /* 0x00000000000079c5 */ /* 0x000fcc0000000000 */
[----:B------:R-:W-:Y:S01]  /*19a0*/  HGMMA.64x32x16.F32.BF16 R24, gdesc[UR8], R24, gsb0 ;  /* 0x00600000081879f0 */ /* 0x000fe20008001818 */
        /* <DEDUP_REMOVED lines=13> */
[----:B------:R-:W-:Y:S03]  /*1a80*/  HGMMA.64x32x16.F32.BF16 R24, gdesc[UR8], R24, gsb0 ;  /* 0x00600000081879f0 */ /* 0x000fe60008001818 */
[----:B------:R-:W-:Y:S02]  /*1a90*/  WARPGROUP.DEPBAR.LE gsb0, 0x0 ;  /* 0x00008000000079c5 */ /* 0x000fe40000010000 */
[----:B------:R-:W-:Y:S05]  /*1aa0*/  @!P2 BRA `(.L_x_23) ;  /* 0x000000040028a947 */ /* 0x000fea0003800000 */
[----:B------:R-:W-:Y:S01]  /*1ab0*/  UIADD3 UR5, UR41, 0x1, URZ ;  /* 0x0000000129057890 */ /* 0x000fe2000fffe03f */
[----:B01----:R-:W-:Y:S02]  /*1ac0*/  IMAD.U32 R0, RZ, RZ, UR44 ;  /* 0x0000002cff007e24 */ /* 0x003fe4000f8e00ff */
[----:B------:R-:W-:Y:S01]  /*1ad0*/  IMAD.U32 R3, RZ, RZ, UR41 ;  /* 0x00000029ff037e24 */ /* 0x000fe2000f8e00ff */
[----:B------:R-:W-:-:S04]  /*1ae0*/  UISETP.NE.AND UP0, UPT, UR5, 0xb, UPT ;  /* 0x0000000b0500788c */ /* 0x000fc8000bf05270 */
[----:B------:R-:W-:Y:S02]  /*1af0*/  USEL UR6, URZ, 0x1, UP0 ;  /* 0x000000013f067887 */ /* 0x000fe40008000000 */
[----:B------:R-:W-:Y:S02]  /*1b00*/  USEL UR5, UR5, URZ, UP0 ;  /* 0x0000003f05057287 */ /* 0x000fe40008000000 */
[----:B------:R-:W-:-:S06]  /*1b10*/  ULOP3.LUT UR6, UR40, UR6, URZ, 0x3c, !UPT ;  /* 0x0000000628067292 */ /* 0x000fcc000f8e3c3f */
[----:B------:R-:W-:-:S07]  /*1b20*/  IMAD.U32 R7, RZ, RZ, UR6 ;  /* 0x00000006ff077e24 */ /* 0x000fce000f8e00ff */
.L_x_30:
[----:B------:R-:W-:Y:S05]  /*1b30*/  @!P0 BRA `(.L_x_24) ;  /* 0x0000000000048947 */ /* 0x000fea0003800000 */
[----:B------:R-:W-:Y:S01]  /*1b40*/  BPT.TRAP 0x1 ;  /* 0x000000040000795c */ /* 0x000fe20000300000 */
.L_x_24:
[----:B------:R-:W0:Y:S01]  /*1b50*/  S2UR UR7, SR_CgaCtaId ;  /* 0x00000000000779c3 */ /* 0x000e220000008800 */
[----:B------:R-:W-:Y:S01]  /*1b60*/  UMOV UR6, 0x400 ;  /* 0x0000040000067882 */ /* 0x000fe20000000000 */
[----:B------:R-:W-:Y:S01]  /*1b70*/  IMAD.U32 R5, RZ, RZ, UR5 ;  /* 0x00000005ff057e24 */ /* 0x000fe2000f8e00ff */
[----:B------:R-:W-:Y:S01]  /*1b80*/  SHF.L.U32 R4, R7, 0x1f, RZ ;  /* 0x0000001f07047819 */ /* 0x000fe200000006ff */
[----:B0-----:R-:W-:-:S06]  /*1b90*/  ULEA UR6, UR7, UR6, 0x18 ;  /* 0x0000000607067291 */ /* 0x001fcc000f8ec03f */
[----:B------:R-:W-:-:S04]  /*1ba0*/  IMAD.U32 R6, RZ, RZ, UR6 ;  /* 0x00000006ff067e24 */ /* 0x000fc8000f8e00ff */
[----:B------:R-:W-:-:S04]  /*1bb0*/  IMAD R5, R5, 0x8, R6 ;  /* 0x0000000805057824 */ /* 0x000fc800078e0206 */
[----:B------:R0:W1:Y:S01]  /*1bc0*/  SYNCS.PHASECHK.TRANS64.TRYWAIT P1, [R5+URZ], R4 ;  /* 0x00000004050075a7 */ /* 0x000062000802017f */
[----:B------:R-:W-:Y:S05]  /*1bd0*/  @!P0 BRA `(.L_x_25) ;  /* 0x0000000000048947 */ /* 0x000fea0003800000 */
[----:B------:R-:W-:Y:S01]  /*1be0*/  BPT.TRAP 0x1 ;  /* 0x000000040000795c */ /* 0x000fe20000300000 */
.L_x_25:
[----:B-1----:R-:W-:Y:S05]  /*1bf0*/  @P1 BRA `(.L_x_26) ;  /* 0x0000000000081947 */ /* 0x002fea0003800000 */
[----:B------:R-:W1:Y:S02]  /*1c00*/  SYNCS.PHASECHK.TRANS64.TRYWAIT P1, [R5+URZ], R4 ;  /* 0x00000004050075a7 */ /* 0x000e64000802017f */
[----:B-1----:R-:W-:Y:S05]  /*1c10*/  @!P1 BRA `(.L_x_27) ;  /* 0x0000003800349947 */ /* 0x002fea0003800000 */
.L_x_26:
[----:B------:R-:W-:Y:S01]  /*1c20*/  ULEA UR6, UR5, UR45, 0xa ;  /* 0x0000002d05067291 */ /* 0x000fe2000f8e503f */
[----:B------:R-:W-:Y:S01]  /*1c30*/  WARPGROUP.ARRIVE ;  /* 0x00000000000079c5 */ /* 0x000fe20000000000 */
[----:B------:R-:W-:Y:S01]  /*1c40*/  ULEA UR7, UR5, UR4, 0x8 ;  /* 0x0000000405077291 */ /* 0x000fe2000f8e403f */
[----:B------:R-:W-:Y:S01]  /*1c50*/  UMOV UR9, 0x40000040 ;  /* 0x4000004000097882 */ /* 0x000fe20000000000 */
[----:B------:R-:W-:-:S03]  /*1c60*/  UMOV UR11, 0x40000040 ;  /* 0x40000040000b7882 */ /* 0x000fc60000000000 */
[----:B------:R-:W-:Y:S02]  /*1c70*/  UMOV UR8, UR6 ;  /* 0x0000000600087c82 */ /* 0x000fe40008000000 */
[----:B------:R-:W-:Y:S02]  /*1c80*/  UMOV UR10, UR7 ;  /* 0x00000007000a7c82 */ /* 0x000fe40008000000 */
[----:B------:R-:W-:Y:S01]  /*1c90*/  HGMMA.64x32x16.F32.BF16 R24, gdesc[UR8], R24, gsb0 ;  /* 0x00600000081879f0 */ /* 0x000fe20008001818 */
[----:B------:R-:W-:Y:S02]  /*1ca0*/  UIADD3 UR8, UR6, 0x2, URZ ;  /* 0x0000000206087890 */ /* 0x000fe4000fffe03f */
[----:B------:R-:W-:Y:S01]  /*1cb0*/  UIADD3 UR10, UR7, 0x2, URZ ;  /* 0x00000002070a7890 */ /* 0x000fe2000fffe03f */
[----:B------:R-:W-:Y:S01]  /*1cc0*/  UMOV UR9, 0x40000040 ;  /* 0x4000004000097882 */ /* 0x000fe20000000000 */
[----:B------:R-:W-:Y:S01]  /*1cd0*/  UMOV UR11, 0x40000040 ;  /* 0x40000040000b7882 */ /* 0x000fe20000000000 */
[----:B------:R-:W-:-:S02]  /*1ce0*/  WARPGROUP.DEPBAR.LE gsb0, 0x0 ;  /* 0x00008000000079c5 */ /* 0x000fc40000010000 */
        /* <DEDUP_REMOVED lines=18> */
[----:B------:R-:W-:Y:S01]  /*1e10*/  BPT.TRAP 0x1 ;  /* 0x000000040000795c */ /* 0x000fe20000300000 */
.L_x_28:
[----:B------:R-:W-:-:S13]  /*1e20*/  ISETP.NE.AND P1, PT, R22, RZ, PT ;  /* 0x000000ff1600720c */ /* 0x000fda0003f25270 */
[----:B01----:R-:W-:-:S04]  /*1e30*/  @P1 IMAD R4, R3, 0x8, R6 ;  /* 0x0000000803041824 */ /* 0x003fc800078e0206 */
[----:B------:R-:W-:-:S05]  /*1e40*/  @P1 VIADD R4, R4, 0x58 ;  /* 0x0000005804041836 */ /* 0x000fca0000000000 */
[----:B------:R-:W-:-:S04]  /*1e50*/  @P1 PRMT R4, R19, 0x654, R4 ;  /* 0x0000065413041816 */ /* 0x000fc80000000004 */
[----:B------:R0:W-:Y:S01]  /*1e60*/  @P1 SYNCS.ARRIVE.TRANS64.RED.A1T0 RZ, [R4+URZ], RZ ;  /* 0x000000ff04ff19a7 */ /* 0x0001e2000810043f */
[----:B------:R-:W-:-:S13]  /*1e70*/  ISETP.GT.U32.AND P1, PT, R18, 0x1, PT ;  /* 0x000000011200780c */ /* 0x000fda0003f24070 */
[----:B0-----:R-:W-:Y:S05]  /*1e80*/  @P1 BRA `(.L_x_29) ;  /* 0x0000000000041947 */ /* 0x001fea0003800000 */
[----:B------:R-:W-:Y:S01]  /*1e90*/  BPT.TRAP 0x1 ;  /* 0x000000040000795c */ /* 0x000fe20000300000 */
.L_x_29:
[----:B------:R-:W-:Y:S01]  /*1ea0*/  UIADD3 UR5, UR5, 0x1, URZ ;  /* 0x0000000105057890 */ /* 0x000fe2000fffe03f */
[C---:B------:R-:W-:Y:S01]  /*1eb0*/  ISETP.GT.AND P2, PT, R0.reuse, 0x1, PT ;  /* 0x000000010000780c */ /* 0x040fe20003f44270 */
[----:B------:R-:W-:Y:S02]  /*1ec0*/  VIADD R3, R3, 0x1 ;  /* 0x0000000103037836 */ /* 0x000fe40000000000 */
[----:B------:R-:W-:Y:S01]  /*1ed0*/  UISETP.NE.AND UP0, UPT, UR5, 0xb, UPT ;  /* 0x0000000b0500788c */ /* 0x000fe2000bf05270 */
[----:B------:R-:W-:Y:S02]  /*1ee0*/  VIADD R0, R0, 0xffffffff ;  /* 0xffffffff00007836 */ /* 0x000fe40000000000 */
[C---:B------:R-:W-:Y:S01]  /*1ef0*/  ISETP.NE.AND P1, PT, R3.reuse, 0xb, PT ;  /* 0x0000000b0300780c */ /* 0x040fe20003f25270 */
[----:B------:R-:W-:Y:S02]  /*1f00*/  USEL UR6, URZ, 0x1, UP0 ;  /* 0x000000013f067887 */ /* 0x000fe40008000000 */
[----:B------:R-:W-:Y:S01]  /*1f10*/  USEL UR5, UR5, URZ, UP0 ;  /* 0x0000003f05057287 */ /* 0x000fe20008000000 */
[----:B------:R-:W-:-:S03]  /*1f20*/  SEL R3, R3, RZ, P1 ;  /* 0x000000ff03037207 */ /* 0x000fc60000800000 */
[----:B------:R-:W-:Y:S01]  /*1f30*/  LOP3.LUT R7, R7, UR6, RZ, 0x3c, !PT ;  /* 0x0000000607077c12 */ /* 0x000fe2000f8e3cff */
[----:B------:R-:W-:Y:S07]  /*1f40*/  @P2 BRA `(.L_x_30) ;  /* 0xfffffff800f82947 */ /* 0x000fee000383ffff */
.L_x_23:
[----:B01----:R-:W0:Y:S02]  /*1f50*/  LDC R0, c[0x0][0x28c] ;  /* 0x0000a300ff007b82 */ /* 0x003e240000000800 */
[----:B0-----:R-:W-:-:S13]  /*1f60*/  ISETP.GE.AND P1, PT, R0, 0x1, PT ;  /* 0x000000010000780c */ /* 0x001fda0003f26270 */
[----:B------:R-:W-:Y:S05]  /*1f70*/  @!P1 BRA `(.L_x_31) ;  /* 0x0000000000449947 */ /* 0x000fea0003800000 */
[----:B------:R-:W-:Y:S05]  /*1f80*/  @!P0 BRA `(.L_x_32) ;  /* 0x0000000000048947 */ /* 0x000fea0003800000 */
[----:B------:R-:W-:Y:S01]  /*1f90*/  BPT.TRAP 0x1 ;  /* 0x000000040000795c */ /* 0x000fe20000300000 */
.L_x_32:
[----:B------:R-:W-:-:S13]  /*1fa0*/  ISETP.NE.AND P0, PT, R22, RZ, PT ;  /* 0x000000ff1600720c */ /* 0x000fda0003f05270 */
[----:B------:R-:W-:-:S05]  /*1fb0*/  VOTEU.ANY UP0, P0 ;  /* 0x00000000003f7886 */ /* 0x000fca0000000100 */
[----:B------:R-:W-:-:S06]  /*1fc0*/  @UP0 UIADD3 UR4, UR44, UR41, URZ ;  /* 0x000000292c040290 */ /* 0x000fcc000fffe03f */
[----:B------:R-:W-:Y:S02]  /*1fd0*/  IMAD.U32 R4, RZ, RZ, UR4 ;  /* 0x00000004ff047e24 */ /* 0x000fe4000f8e00ff */
[----:B------:R-:W-:Y:S02]  /*1fe0*/  IMAD.U32 R3, RZ, RZ, UR4 ;  /* 0x00000004ff037e24 */ /* 0x000fe4000f8e00ff */
[----:B------:R-:W-:-:S05]  /*1ff0*/  @P0 IMAD.WIDE.U32 R4, R4, -0x45d1745d, RZ ;  /* 0xba2e8ba304040825 */ /* 0x000fca00078e00ff */
[----:B------:R-:W-:-:S05]  /*2000*/  @P0 SHF.R.U32.HI R0, RZ, 0x3, R5 ;  /* 0x00000003ff000819 */ /* 0x000fca0000011605 */
[----:B------:R-:W-:-:S04]  /*2010*/  @P0 IMAD R0, R0, -0xb, R3 ;  /* 0xfffffff500000824 */ /* 0x000fc800078e0203 */
[----:B------:R-:W-:-:S04]  /*2020*/  @P0 IMAD R0, R0, 0x8, R6 ;  /* 0x0000000800000824 */ /* 0x000fc800078e0206 */
[----:B------:R-:W-:-:S05]  /*2030*/  @P0 VIADD R0, R0, 0x58 ;  /* 0x0000005800000836 */ /* 0x000fca0000000000 */
[----:B------:R-:W-:-:S04]  /*2040*/  @P0 PRMT R0, R19, 0x654, R0 ;  /* 0x0000065413000816 */ /* 0x000fc80000000000 */
[----:B------:R0:W-:Y:S01]  /*2050*/  @P0 SYNCS.ARRIVE.TRANS64.RED.A1T0 RZ, [R0+URZ], RZ ;  /* 0x000000ff00ff09a7 */ /* 0x0001e2000810043f */
[----:B------:R-:W-:-:S13]  /*2060*/  ISETP.GT.U32.AND P0, PT, R18, 0x1, PT ;  /* 0x000000011200780c */ /* 0x000fda0003f04070 */
[----:B0-----:R-:W-:Y:S05]  /*2070*/  @P0 BRA `(.L_x_31) ;  /* 0x0000000000040947 */ /* 0x001fea0003800000 */
[----:B------:R-:W-:Y:S01]  /*2080*/  BPT.TRAP 0x1 ;  /* 0x000000040000795c */ /* 0x000fe20000300000 */
.L_x_31:
[----:B------:R-:W-:Y:S01]  /*2090*/  IMAD.SHL.U32 R50, R50, 0x20, RZ ;  /* 0x0000002032327824 */ /* 0x000fe200078e00ff */
[----:B------:R-:W-:Y:S01]  /*20a0*/  UIADD3 UR41, UR43, UR41, URZ ;  /* 0x000000292b297290 */ /* 0x000fe2000fffe03f */
[----:B------:R-:W-:Y:S01]  /*20b0*/  SHF.R.S32.HI R13, RZ, 0x1f, R49 ;  /* 0x0000001fff0d7819 */ /* 0x000fe20000011431 */
[----:B------:R-:W-:Y:S01]  /*20c0*/  ULDC UR7, c[0x0][0x288] ;  /* 0x0000a20000077ab9 */ /* 0x000fe20000000800 */
[----:B------:R-:W-:Y:S01]  /*20d0*/  IMAD.SHL.U32 R3, R51, 0x80, RZ ;  /* 0x0000008033037824 */ /* 0x000fe200078e00ff */
[C---:B------:R-:W-:Y:S01]  /*20e0*/  LOP3.LUT R8, R50.reuse, 0x6, R46, 0xf8, !PT ;  /* 0x0000000632087812 */ /* 0x040fe200078ef82e */
[----:B------:R-:W-:Y:S01]  /*20f0*/  UISETP.GT.U32.AND UP0, UPT, UR41, 0xa, UPT ;  /* 0x0000000a2900788c */ /* 0x000fe2000bf04070 */
[----:B------:R-:W-:Y:S01]  /*2100*/  ISETP.GE.AND P0, PT, R50, UR7, PT ;  /* 0x0000000732007c0c */ /* 0x000fe2000bf06270 */
[----:B------:R-:W-:Y:S01]  /*2110*/  ULDC.64 UR4, c[0x0][0x5d0] ;  /* 0x0001740000047ab9 */ /* 0x000fe20000000a00 */
[----:B------:R-:W-:Y:S01]  /*2120*/  SHF.R.S32.HI R9, RZ, 0x1f, R8 ;  /* 0x0000001fff097819 */ /* 0x000fe20000011408 */
[----:B------:R-:W-:Y:S01]  /*2130*/  ULDC UR10, c[0x0][0x284] ;  /* 0x0000a100000a7ab9 */ /* 0x000fe20000000800 */
[----:B------:R-:W-:Y:S01]  /*2140*/  IMAD R0, R13, UR4, RZ ;  /* 0x000000040d007c24 */ /* 0x000fe2000f8e02ff */
[----:B------:R-:W-:Y:S01]  /*2150*/  UISETP.LT.U32.AND UP0, UPT, UR43, 0xb, UP0 ;  /* 0x0000000b2b00788c */ /* 0x000fe20008701070 */
[----:B------:R-:W-:Y:S01]  /*2160*/  ISETP.GE.OR P0, PT, R3, UR10, P0 ;  /* 0x0000000a03007c0c */ /* 0x000fe20008706670 */
[----:B------:R-:W-:Y:S01]  /*2170*/  UISETP.GE.U32.AND UP1, UPT, UR43, 0xb, UPT ;  /* 0x0000000b2b00788c */ /* 0x000fe2000bf26070 */
[C---:B------:R-:W-:Y:S01]  /*2180*/  IMAD R7, R49.reuse, UR5, R0 ;  /* 0x0000000531077c24 */ /* 0x040fe2000f8e0200 */
[----:B------:R-:W-:Y:S01]  /*2190*/  USEL UR6, URZ, 0x1, !UP0 ;  /* 0x000000013f067887 */ /* 0x000fe2000c000000 */
[----:B------:R-:W-:Y:S01]  /*21a0*/  IMAD.WIDE.U32 R4, R49, UR4, R8 ;  /* 0x0000000431047c25 */ /* 0x000fe2000f8e0008 */
[----:B------:R-:W-:Y:S01]  /*21b0*/  UIMAD.WIDE.U32 UR4, UR41, -0x45d1745d, URZ ;  /* 0xba2e8ba3290478a5 */ /* 0x000fe2000f8e003f */
[----:B------:R-:W-:-:S02]  /*21c0*/  ULDC.64 UR8, c[0x0][0x5c8] ;  /* 0x0001720000087ab9 */ /* 0x000fc40000000a00 */
[----:B------:R-:W-:Y:S01]  /*21d0*/  IMAD.WIDE R14, R51, 0x80, R40 ;  /* 0x00000080330e7825 */ /* 0x000fe200078e0228 */
[----:B------:R-:W-:Y:S02]  /*21e0*/  USHF.R.U32.HI UR4, URZ, 0x3, UR5 ;  /* 0x000000033f047899 */ /* 0x000fe40008011605 */
[----:B------:R-:W-:Y:S01]  /*21f0*/  ULOP3.LUT UR40, UR40, UR6, URZ, 0x3c, !UPT ;  /* 0x0000000628287292 */ /* 0x000fe2000f8e3c3f */
[----:B------:R-:W-:Y:S01]  /*2200*/  IMAD R11, R15, UR8, RZ ;  /* 0x000000080f0b7c24 */ /* 0x000fe2000f8e02ff */
[----:B------:R-:W-:Y:S01]  /*2210*/  UIMAD UR41, UR4, -0xb, UR41 ;  /* 0xfffffff5042978a4 */ /* 0x000fe2000f8e0229 */
[----:B------:R-:W-:Y:S01]  /*2220*/  IMAD.IADD R5, R5, 0x1, R7 ;  /* 0x0000000105057824 */ /* 0x000fe200078e0207 */
[----:B------:R-:W-:Y:S01]  /*2230*/  @UP1 ULOP3.LUT UR40, UR40, 0x1, UR4, 0x78, !UPT ;  /* 0x0000000128281892 */ /* 0x000fe2000f8e7804 */
[C---:B------:R-:W-:Y:S02]  /*2240*/  IMAD R11, R14.reuse, UR9, R11 ;  /* 0x000000090e0b7c24 */ /* 0x040fe4000f8e020b */
[----:B------:R-:W-:-:S04]  /*2250*/  IMAD.WIDE.U32 R20, R14, UR8, R4 ;  /* 0x000000080e147c25 */ /* 0x000fc8000f8e0004 */
[----:B------:R-:W-:Y:S01]  /*2260*/  IMAD.MOV.U32 R0, RZ, RZ, -0x1 ;  /* 0xffffffffff007424 */ /* 0x000fe200078e00ff */
[----:B------:R-:W-:Y:S06]  /*2270*/  @P0 BRA `(.L_x_33) ;  /* 0x0000001000940947 */ /* 0x000fec0003800000 */
[----:B-----5:R-:W-:Y:S01]  /*2280*/  FSETP.NEU.AND P1, PT, R42, RZ, PT ;  /* 0x000000ff2a00720b */ /* 0x020fe20003f2d000 */
[----:B------:R-:W-:Y:S01]  /*2290*/  IMAD.IADD R60, R43, 0x1, -R50 ;  /* 0x000000012b3c7824 */ /* 0x000fe200078e0a32 */
[----:B------:R-:W-:Y:S01]  /*22a0*/  BSSY B0, `(.L_x_33) ;  /* 0x0000122000007945 */ /* 0x000fe20003800000 */
[----:B------:R-:W-:Y:S02]  /*22b0*/  IMAD.IADD R3, R48, 0x1, -R3 ;  /* 0x0000000130037824 */ /* 0x000fe400078e0a03 */
[----:B------:R-:W-:Y:S01]  /*22c0*/  IMAD.IADD R61, R21, 0x1, R11 ;  /* 0x00000001153d7824 */ /* 0x000fe200078e020b */
[----:B------:R-:W-:-:S04]  /*22d0*/  ISETP.GT.AND P0, PT, R60, RZ, PT ;  /* 0x000000ff3c00720c */ /* 0x000fc80003f04270 */
[----:B------:R-:W-:-:S03]  /*22e0*/  ISETP.GT.AND P3, PT, R3, RZ, P0 ;  /* 0x000000ff0300720c */ /* 0x000fc60000764270 */
[----:B------:R-:W-:Y:S10]  /*22f0*/  @!P1 BRA `(.L_x_34) ;  /* 0x0000000c00389947 */ /* 0x000ff40003800000 */
[----:B------:R-:W0:Y:S01]  /*2300*/  LDC.64 R54, c[0x0][0x5b8] ;  /* 0x00016e00ff367b82 */ /* 0x000e220000000a00 */
[----:B------:R-:W-:-:S07]  /*2310*/  ULDC.64 UR4, c[0x0][0x5c0] ;  /* 0x0001700000047ab9 */ /* 0x000fce0000000a00 */
[----:B------:R-:W1:Y:S08]  /*2320*/  LDC.64 R56, c[0x0][0x5b0] ;  /* 0x00016c00ff387b82 */ /* 0x000e700000000a00 */
[----:B------:R-:W2:Y:S01]  /*2330*/  LDC.64 R58, c[0x0][0x5a8] ;  /* 0x00016a00ff3a7b82 */ /* 0x000ea20000000a00 */
[-C--:B0-----:R-:W-:Y:S02]  /*2340*/  IMAD R4, R13, R54.reuse, RZ ;  /* 0x000000360d047224 */ /* 0x081fe400078e02ff */
[----:B------:R-:W-:-:S04]  /*2350*/  IMAD.WIDE.U32 R50, R49, R54, R8 ;  /* 0x0000003631327225 */ /* 0x000fc800078e0008 */
[----:B------:R-:W-:Y:S02]  /*2360*/  IMAD R53, R49, R55, R4 ;  /* 0x0000003731357224 */ /* 0x000fe400078e0204 */
[-C--:B-1----:R-:W-:Y:S02]  /*2370*/  IMAD R4, R15, R56.reuse, RZ ;  /* 0x000000380f047224 */ /* 0x082fe400078e02ff */
[----:B------:R-:W-:Y:S02]  /*2380*/  IMAD.IADD R11, R51, 0x1, R53 ;  /* 0x00000001330b7824 */ /* 0x000fe400078e0235 */
[----:B------:R-:W-:Y:S02]  /*2390*/  IMAD.MOV.U32 R10, RZ, RZ, R50 ;  /* 0x000000ffff0a7224 */ /* 0x000fe400078e0032 */
[C---:B------:R-:W-:Y:S02]  /*23a0*/  IMAD R55, R14.reuse, R57, R4 ;  /* 0x000000390e377224 */ /* 0x040fe400078e0204 */
[----:B------:R-:W-:-:S04]  /*23b0*/  IMAD.WIDE.U32 R4, R14, R56, R10 ;  /* 0x000000380e047225 */ /* 0x000fc800078e000a */
[----:B------:R-:W-:Y:S01]  /*23c0*/  IMAD.IADD R5, R5, 0x1, R55 ;  /* 0x0000000105057824 */ /* 0x000fe200078e0237 */
[----:B--2---:R-:W-:-:S04]  /*23d0*/  LEA R6, P1, R4, R58, 0x1 ;  /* 0x0000003a04067211 */ /* 0x004fc800078208ff */
[----:B------:R-:W-:-:S05]  /*23e0*/  LEA.HI.X R7, R4, R59, R5, 0x1, P1 ;  /* 0x0000003b04077211 */ /* 0x000fca00008f0c05 */
[----:B------:R0:W2:Y:S01]  /*23f0*/  @P3 LDG.E.LTC128B.U16 R21, desc[UR38][R6.64] ;  /* 0x0000002606153981 */ /* 0x0000a2000c1e1520 */
[----:B------:R-:W-:Y:S01]  /*2400*/  LEA R4, P1, R20, UR4, 0x1 ;  /* 0x0000000414047c11 */ /* 0x000fe2000f8208ff */
[----:B------:R-:W-:Y:S01]  /*2410*/  IMAD.WIDE.U32 R12, R14, R56, R8 ;  /* 0x000000380e0c7225 */ /* 0x000fe200078e0008 */
[----:B------:R-:W-:Y:S03]  /*2420*/  BSSY B1, `(.L_x_35) ;  /* 0x0000012000017945 */ /* 0x000fe60003800000 */
[----:B------:R-:W-:Y:S02]  /*2430*/  IMAD.IADD R13, R55, 0x1, R13 ;  /* 0x00000001370d7824 */ /* 0x000fe400078e020d */
[----:B------:R-:W-:-:S04]  /*2440*/  IMAD.WIDE.U32 R12, R49, R54, R12 ;  /* 0x00000036310c7225 */ /* 0x000fc800078e000c */
[----:B0-----:R-:W-:Y:S01]  /*2450*/  IMAD.IADD R7, R53, 0x1, R13 ;  /* 0x0000000135077824 */ /* 0x001fe200078e020d */
[----:B------:R-:W-:Y:S02]  /*2460*/  LEA R6, P4, R12, R58, 0x1 ;  /* 0x0000003a0c067211 */ /* 0x000fe400078808ff */
[----:B------:R-:W-:Y:S02]  /*2470*/  SHF.L.U64.HI R13, R56, 0x3, R57 ;  /* 0x00000003380d7819 */ /* 0x000fe40000010239 */
[----:B------:R-:W-:Y:S01]  /*2480*/  LEA.HI.X R7, R12, R59, R7, 0x1, P4 ;  /* 0x0000003b0c077211 */ /* 0x000fe200020f0c07 */
[----:B------:R-:W-:Y:S02]  /*2490*/  IMAD.SHL.U32 R12, R56, 0x8, RZ ;  /* 0x00000008380c7824 */ /* 0x000fe400078e00ff */
[----:B--2---:R-:W-:-:S04]  /*24a0*/  IMAD.U32 R5, R21, 0x10000, RZ ;  /* 0x0001000015057824 */ /* 0x004fc800078e00ff */
[----:B------:R-:W-:-:S04]  /*24b0*/  FMUL R5, R5, R42 ;  /* 0x0000002a05057220 */ /* 0x000fc80000400000 */
[----:B------:R-:W-:Y:S01]  /*24c0*/  FFMA R24, R24, R23, R5 ;  /* 0x0000001718187223 */ /* 0x000fe20000000005 */
[----:B------:R-:W-:Y:S02]  /*24d0*/  LEA.HI.X R5, R20, UR5, R61, 0x1, P1 ;  /* 0x0000000514057c11 */ /* 0x000fe400088f0c3d */
[----:B------:R-:W-:Y:S02]  /*24e0*/  ISETP.GT.AND P1, PT, R60, 0x1, PT ;  /* 0x000000013c00780c */ /* 0x000fe40003f24270 */
[----:B------:R-:W-:Y:S02]  /*24f0*/  F2FP.BF16.F32.PACK_AB R24, RZ, R24 ;  /* 0x00000018ff18723e */ /* 0x000fe400000010ff */
[----:B------:R-:W-:-:S03]  /*2500*/  ISETP.GT.AND P2, PT, R3, RZ, P1 ;  /* 0x000000ff0300720c */ /* 0x000fc60000f44270 */
[----:B------:R0:W-:Y:S10]  /*2510*/  @P3 STG.E.U16 desc[UR38][R4.64], R24 ;  /* 0x0000001804003986 */ /* 0x0001f4000c101526 */
[----:B------:R-:W-:Y:S05]  /*2520*/  @!P2 BRA `(.L_x_36) ;  /* 0x000000000004a947 */ /* 0x000fea0003800000 */
[----:B------:R1:W5:Y:S02]  /*2530*/  LDG.E.LTC128B.U16 R21, desc[UR38][R6.64+0x2] ;  /* 0x0000022606157981 */ /* 0x000364000c1e1520 */
.L_x_36:
[----:B------:R-:W-:Y:S05]  /*2540*/  BSYNC B1 ;  /* 0x0000000000017941 */ /* 0x000fea0003800000 */
.L_x_35:
[----:B-----5:R-:W-:Y:S01]  /*2550*/  IMAD.U32 R51, R21, 0x10000, RZ ;  /* 0x0001000015337824 */ /* 0x020fe200078e00ff */
[----:B------:R-:W-:Y:S01]  /*2560*/  ISETP.GT.AND P0, PT, R3, 0x8, P0 ;  /* 0x000000080300780c */ /* 0x000fe20000704270 */
[----:B------:R-:W-:-:S04]  /*2570*/  IMAD.WIDE.U32 R14, R14, R56, R12 ;  /* 0x000000380e0e7225 */ /* 0x000fc800078e000c */
[----:B------:R-:W-:Y:S01]  /*2580*/  FMUL R10, R51, R42 ;  /* 0x0000002a330a7220 */ /* 0x000fe20000400000 */
[----:B------:R-:W-:Y:S01]  /*2590*/  IMAD.IADD R55, R55, 0x1, R15 ;  /* 0x0000000137377824 */ /* 0x000fe200078e020f */
[----:B------:R-:W-:Y:S02]  /*25a0*/  IADD3 R50, P3, R50, R14, RZ ;  /* 0x0000000e32327210 */ /* 0x000fe40007f7e0ff */
[----:B------:R-:W-:-:S03]  /*25b0*/  FFMA R10, R25, R23, R10 ;  /* 0x00000017190a7223 */ /* 0x000fc6000000000a */
[----:B------:R-:W-:Y:S02]  /*25c0*/  IMAD.X R11, R55, 0x1, R11, P3 ;  /* 0x00000001370b7824 */ /* 0x000fe400018e060b */
[----:B------:R-:W-:Y:S02]  /*25d0*/  F2FP.BF16.F32.PACK_AB R10, RZ, R10 ;  /* 0x0000000aff0a723e */ /* 0x000fe400000010ff */
[----:B------:R-:W-:Y:S02]  /*25e0*/  LEA R12, P3, R50, R58, 0x1 ;  /* 0x0000003a320c7211 */ /* 0x000fe400078608ff */
[----:B------:R-:W-:Y:S02]  /*25f0*/  PRMT R15, R10, 0x7610, R15 ;  /* 0x000076100a0f7816 */ /* 0x000fe4000000000f */
[----:B------:R-:W-:-:S03]  /*2600*/  LEA.HI.X R13, R50, R59, R11, 0x1, P3 ;  /* 0x0000003b320d7211 */ /* 0x000fc600018f0c0b */
[----:B------:R2:W-:Y:S04]  /*2610*/  @P2 STG.E.U16 desc[UR38][R4.64+0x2], R15 ;  /* 0x0000020f04002986 */ /* 0x0005e8000c101526 */
[----:B------:R-:W3:Y:S01]  /*2620*/  @P0 LDG.E.LTC128B.U16 R21, desc[UR38][R12.64] ;  /* 0x000000260c150981 */ /* 0x000ee2000c1e1520 */
[----:B------:R-:W-:Y:S01]  /*2630*/  IADD3 R14, P2, R8, R14, RZ ;  /* 0x0000000e080e7210 */ /* 0x000fe20007f5e0ff */
[----:B------:R-:W-:Y:S01]  /*2640*/  BSSY B1, `(.L_x_37) ;  /* 0x0000011000017945 */ /* 0x000fe20003800000 */
[C---:B------:R-:W-:Y:S02]  /*2650*/  SHF.L.U64.HI R25, R44.reuse, 0x1, R45 ;  /* 0x000000012c197819 */ /* 0x040fe4000001022d */
[----:B------:R-:W-:Y:S01]  /*2660*/  ISETP.GT.AND P1, PT, R3, 0x8, P1 ;  /* 0x000000080300780c */ /* 0x000fe20000f24270 */
[----:B--2---:R-:W-:Y:S01]  /*2670*/  IMAD.X R15, R9, 0x1, R55, P2 ;  /* 0x00000001090f7824 */ /* 0x004fe200010e0637 */
[----:B------:R-:W-:Y:S01]  /*2680*/  LEA R10, P2, R44, R4, 0x1 ;  /* 0x000000042c0a7211 */ /* 0x000fe200078408ff */
[----:B------:R-:W-:-:S04]  /*2690*/  IMAD.WIDE.U32 R14, R49, R54, R14 ;  /* 0x00000036310e7225 */ /* 0x000fc800078e000e */
[----:B------:R-:W-:Y:S01]  /*26a0*/  IMAD.IADD R9, R53, 0x1, R15 ;  /* 0x0000000135097824 */ /* 0x000fe200078e020f */
[----:B------:R-:W-:-:S04]  /*26b0*/  LEA R8, P3, R14, R58, 0x1 ;  /* 0x0000003a0e087211 */ /* 0x000fc800078608ff */
[----:B------:R-:W-:Y:S01]  /*26c0*/  LEA.HI.X R9, R14, R59, R9, 0x1, P3 ;  /* 0x0000003b0e097211 */ /* 0x000fe200018f0c09 */
[----:B---3--:R-:W-:-:S04]  /*26d0*/  IMAD.U32 R11, R21, 0x10000, RZ ;  /* 0x00010000150b7824 */ /* 0x008fc800078e00ff */
[----:B------:R-:W-:-:S04]  /*26e0*/  FMUL R11, R11, R42 ;  /* 0x0000002a0b0b7220 */ /* 0x000fc80000400000 */
[----:B------:R-:W-:-:S05]  /*26f0*/  FFMA R11, R26, R23, R11 ;  /* 0x000000171a0b7223 */ /* 0x000fca000000000b */
[----:B------:R-:W-:Y:S01]  /*2700*/  F2FP.BF16.F32.PACK_AB R12, RZ, R11 ;  /* 0x0000000bff0c723e */ /* 0x000fe200000010ff */
[----:B------:R-:W-:-:S05]  /*2710*/  IMAD.X R11, R25, 0x1, R5, P2 ;  /* 0x00000001190b7824 */ /* 0x000fca00010e0605 */
[----:B------:R2:W-:Y:S01]  /*2720*/  @P0 STG.E.U16 desc[UR38][R10.64], R12 ;  /* 0x0000000c0a000986 */ /* 0x0005e2000c101526 */
[----:B------:R-:W-:Y:S05]  /*2730*/  @!P1 BRA `(.L_x_38) ;  /* 0x0000000000049947 */ /* 0x000fea0003800000 */
[----:B------:R3:W5:Y:S02]  /*2740*/  LDG.E.LTC128B.U16 R21, desc[UR38][R8.64+0x2] ;  /* 0x0000022608157981 */ /* 0x000764000c1e1520 */
.L_x_38:
[----:B------:R-:W-:Y:S05]  /*2750*/  BSYNC B1 ;  /* 0x0000000000017941 */ /* 0x000fea0003800000 */
.L_x_37:
[----:B-----5:R-:W-:Y:S01]  /*2760*/  IMAD.U32 R13, R21, 0x10000, RZ ;  /* 0x00010000150d7824 */ /* 0x020fe200078e00ff */
[----:B------:R-:W-:Y:S01]  /*2770*/  ISETP.GT.AND P0, PT, R60, 0x8, PT ;  /* 0x000000083c00780c */ /* 0x000fe20003f04270 */
[----:B------:R-:W-:Y:S02]  /*2780*/  BSSY B1, `(.L_x_39) ;  /* 0x0000008000017945 */ /* 0x000fe40003800000 */
[----:B--2---:R-:W-:Y:S01]  /*2790*/  FMUL R12, R13, R42 ;  /* 0x0000002a0d0c7220 */ /* 0x004fe20000400000 */
[----:B------:R-:W-:-:S03]  /*27a0*/  ISETP.GT.AND P2, PT, R3, RZ, P0 ;  /* 0x000000ff0300720c */ /* 0x000fc60000744270 */
[----:B------:R-:W-:-:S05]  /*27b0*/  FFMA R12, R27, R23, R12 ;  /* 0x000000171b0c7223 */ /* 0x000fca000000000c */
[----:B------:R-:W-:-:S05]  /*27c0*/  F2FP.BF16.F32.PACK_AB R12, RZ, R12 ;  /* 0x0000000cff0c723e */ /* 0x000fca00000010ff */
[----:B------:R2:W-:Y:S01]  /*27d0*/  @P1 STG.E.U16 desc[UR38][R10.64+0x2], R12 ;  /* 0x0000020c0a001986 */ /* 0x0005e2000c101526 */
[----:B------:R-:W-:Y:S05]  /*27e0*/  @!P2 BRA `(.L_x_40) ;  /* 0x000000000004a947 */ /* 0x000fea0003800000 */
[----:B------:R4:W5:Y:S02]  /*27f0*/  LDG.E.LTC128B.U16 R21, desc[UR38][R6.64+0x10] ;  /* 0x0000102606157981 */ /* 0x000964000c1e1520 */
.L_x_40:
[----:B------:R-:W-:Y:S05]  /*2800*/  BSYNC B1 ;  /* 0x0000000000017941 */ /* 0x000fea0003800000 */
.L_x_39:
[----:B-----5:R-:W-:Y:S01]  /*2810*/  IMAD.U32 R13, R21, 0x10000, RZ ;  /* 0x00010000150d7824 */ /* 0x020fe200078e00ff */
[----:B------:R-:W-:Y:S01]  /*2820*/  ISETP.GT.AND P1, PT, R60, 0x9, PT ;  /* 0x000000093c00780c */ /* 0x000fe20003f24270 */
[----:B------:R-:W-:Y:S02]  /*2830*/  BSSY B1, `(.L_x_41) ;  /* 0x0000008000017945 */ /* 0x000fe40003800000 */
[----:B------:R-:W-:Y:S01]  /*2840*/  FMUL R13, R13, R42 ;  /* 0x0000002a0d0d7220 */ /* 0x000fe20000400000 */
[----:B------:R-:W-:-:S03]  /*2850*/  ISETP.GT.AND P3, PT, R3, RZ, P1 ;  /* 0x000000ff0300720c */ /* 0x000fc60000f64270 */
[----:B------:R-:W-:-:S05]  /*2860*/  FFMA R13, R28, R23, R13 ;  /* 0x000000171c0d7223 */ /* 0x000fca000000000d */
[----:B------:R-:W-:-:S05]  /*2870*/  F2FP.BF16.F32.PACK_AB R13, RZ, R13 ;  /* 0x0000000dff0d723e */ /* 0x000fca00000010ff */
[----:B------:R0:W-:Y:S01]  /*2880*/  @P2 STG.E.U16 desc[UR38][R4.64+0x10], R13 ;  /* 0x0000100d04002986 */ /* 0x0001e2000c101526 */
[----:B------:R-:W-:Y:S05]  /*2890*/  @!P3 BRA `(.L_x_42) ;  /* 0x000000000004b947 */ /* 0x000fea0003800000 */
[----:B------:R0:W5:Y:S02]  /*28a0*/  LDG.E.LTC128B.U16 R21, desc[UR38][R6.64+0x12] ;  /* 0x0000122606157981 */ /* 0x000164000c1e1520 */
.L_x_42:
[----:B------:R-:W-:Y:S05]  /*28b0*/  BSYNC B1 ;  /* 0x0000000000017941 */ /* 0x000fea0003800000 */
.L_x_41:
[----:B0----5:R-:W-:Y:S01]  /*28c0*/  IMAD.U32 R13, R21, 0x10000, RZ ;  /* 0x00010000150d7824 */ /* 0x021fe200078e00ff */
[----:B------:R-:W-:Y:S01]  /*28d0*/  ISETP.GT.AND P0, PT, R3, 0x8, P0 ;  /* 0x000000080300780c */ /* 0x000fe20000704270 */
[----:B------:R-:W-:Y:S02]  /*28e0*/  BSSY B1, `(.L_x_43) ;  /* 0x0000007000017945 */ /* 0x000fe40003800000 */
[----:B--2---:R-:W-:-:S04]  /*28f0*/  FMUL R12, R13, R42 ;  /* 0x0000002a0d0c7220 */ /* 0x004fc80000400000 */
[----:B------:R-:W-:-:S05]  /*2900*/  FFMA R12, R29, R23, R12 ;  /* 0x000000171d0c7223 */ /* 0x000fca000000000c */
[----:B------:R-:W-:-:S05]  /*2910*/  F2FP.BF16.F32.PACK_AB R12, RZ, R12 ;  /* 0x0000000cff0c723e */ /* 0x000fca00000010ff */
[----:B------:R0:W-:Y:S01]  /*2920*/  @P3 STG.E.U16 desc[UR38][R4.64+0x12], R12 ;  /* 0x0000120c04003986 */ /* 0x0001e2000c101526 */
[----:B------:R-:W-:Y:S05]  /*2930*/  @!P0 BRA `(.L_x_44) ;  /* 0x0000000000048947 */ /* 0x000fea0003800000 */
[----:B------:R2:W5:Y:S02]  /*2940*/  LDG.E.LTC128B.U16 R21, desc[UR38][R8.64+0x10] ;  /* 0x0000102608157981 */ /* 0x000564000c1e1520 */
.L_x_44:
[----:B------:R-:W-:Y:S05]  /*2950*/  BSYNC B1 ;  /* 0x0000000000017941 */ /* 0x000fea0003800000 */
.L_x_43:
[----:B-----5:R-:W-:Y:S01]  /*2960*/  IMAD.U32 R13, R21, 0x10000, RZ ;  /* 0x00010000150d7824 */ /* 0x020fe200078e00ff */
[----:B------:R-:W-:Y:S01]  /*2970*/  ISETP.GT.AND P1, PT, R3, 0x8, P1 ;  /* 0x000000080300780c */ /* 0x000fe20000f24270 */
[----:B------:R-:W-:Y:S02]  /*2980*/  BSSY B1, `(.L_x_45) ;  /* 0x0000007000017945 */ /* 0x000fe40003800000 */
[----:B------:R-:W-:-:S04]  /*2990*/  FMUL R13, R13, R42 ;  /* 0x0000002a0d0d7220 */ /* 0x000fc80000400000 */
[----:B------:R-:W-:-:S05]  /*29a0*/  FFMA R13, R30, R23, R13 ;  /* 0x000000171e0d7223 */ /* 0x000fca000000000d */
[----:B------:R-:W-:-:S05]  /*29b0*/  F2FP.BF16.F32.PACK_AB R13, RZ, R13 ;  /* 0x0000000dff0d723e */ /* 0x000fca00000010ff */
[----:B------:R0:W-:Y:S01]  /*29c0*/  @P0 STG.E.U16 desc[UR38][R10.64+0x10], R13 ;  /* 0x0000100d0a000986 */ /* 0x0001e2000c101526 */
[----:B------:R-:W-:Y:S05]  /*29d0*/  @!P1 BRA `(.L_x_46) ;  /* 0x0000000000049947 */ /* 0x000fea0003800000 */
[----:B------:R0:W5:Y:S02]  /*29e0*/  LDG.E.LTC128B.U16 R21, desc[UR38][R8.64+0x12] ;  /* 0x0000122608157981 */ /* 0x000164000c1e1520 */
.L_x_46:
[----:B------:R-:W-:Y:S05]  /*29f0*/  BSYNC B1 ;  /* 0x0000000000017941 */ /* 0x000fea0003800000 */
.L_x_45:
[----:B0----5:R-:W-:Y:S01]  /*2a00*/  IMAD.U32 R13, R21, 0x10000, RZ ;  /* 0x00010000150d7824 */ /* 0x021fe200078e00ff */
        /* <DEDUP_REMOVED lines=9> */
.L_x_48:
[----:B------:R-:W-:Y:S05]  /*2aa0*/  BSYNC B1 ;  /* 0x0000000000017941 */ /* 0x000fea0003800000 */
.L_x_47:
        /* <DEDUP_REMOVED lines=10> */
.L_x_50:
[----:B------:R-:W-:Y:S05]  /*2b50*/  BSYNC B1 ;  /* 0x0000000000017941 */ /* 0x000fea0003800000 */
.L_x_49:
[----:B0----5:R-:W-:Y:S01]  /*2b60*/  IMAD.U32 R13, R21, 0x10000, RZ ;  /* 0x00010000150d7824 */ /* 0x021fe200078e00ff */
        /* <DEDUP_REMOVED lines=8> */
.L_x_52:
[----:B------:R-:W-:Y:S05]  /*2bf0*/  BSYNC B1 ;  /* 0x0000000000017941 */ /* 0x000fea0003800000 */
.L_x_51:
        /* <DEDUP_REMOVED lines=9> */
.L_x_54:
[----:B------:R-:W-:Y:S05]  /*2c90*/  BSYNC B1 ;  /* 0x0000000000017941 */ /* 0x000fea0003800000 */
.L_x_53:
        /* <DEDUP_REMOVED lines=10> */
.L_x_56:
[----:B------:R-:W-:Y:S05]  /*2d40*/  BSYNC B1 ;  /* 0x0000000000017941 */ /* 0x000fea0003800000 */
.L_x_55:
        /* <DEDUP_REMOVED lines=10> */
.L_x_58:
[----:B------:R-:W-:Y:S05]  /*2df0*/  BSYNC B1 ;  /* 0x0000000000017941 */ /* 0x000fea0003800000 */
.L_x_57:
[----:B01--45:R-:W-:Y:S01]  /*2e00*/  IMAD.U32 R7, R21, 0x10000, RZ ;  /* 0x0001000015077824 */ /* 0x033fe200078e00ff */
        /* <DEDUP_REMOVED lines=8> */
.L_x_60:
[----:B------:R-:W-:Y:S05]  /*2e90*/  BSYNC B1 ;  /* 0x0000000000017941 */ /* 0x000fea0003800000 */
.L_x_59:
[----:B0----5:R-:W-:Y:S01]  /*2ea0*/  IMAD.U32 R5, R21, 0x10000, RZ ;  /* 0x0001000015057824 */ /* 0x021fe200078e00ff */
[----:B------:R-:W-:Y:S01]  /*2eb0*/  ISETP.GT.AND P1, PT, R3, 0x8, P1 ;  /* 0x000000080300780c */ /* 0x000fe20000f24270 */
[----:B------:R-:W-:Y:S01]  /*2ec0*/  @P0 IMAD.MOV.U32 R4, RZ, RZ, R10 ;  /* 0x000000ffff040224 */ /* 0x000fe200078e000a */
[----:B------:R-:W-:Y:S01]  /*2ed0*/  BSSY B1, `(.L_x_61) ;  /* 0x0000009000017945 */ /* 0x000fe20003800000 */
[----:B------:R-:W-:-:S04]  /*2ee0*/  FMUL R5, R5, R42 ;  /* 0x0000002a05057220 */ /* 0x000fc80000400000 */
[----:B------:R-:W-:-:S05]  /*2ef0*/  FFMA R5, R38, R23, R5 ;  /* 0x0000001726057223 */ /* 0x000fca0000000005 */
[----:B------:R-:W-:-:S04]  /*2f00*/  F2FP.BF16.F32.PACK_AB R5, RZ, R5 ;  /* 0x00000005ff05723e */ /* 0x000fc800000010ff */
[----:B------:R-:W-:Y:S01]  /*2f10*/  PRMT R6, R5, 0x7610, R6 ;  /* 0x0000761005067816 */ /* 0x000fe20000000006 */
[----:B------:R-:W-:-:S05]  /*2f20*/  @P0 IMAD.MOV.U32 R5, RZ, RZ, R11 ;  /* 0x000000ffff050224 */ /* 0x000fca00078e000b */
[----:B------:R0:W-:Y:S01]  /*2f30*/  @P0 STG.E.U16 desc[UR38][R4.64+0x30], R6 ;  /* 0x0000300604000986 */ /* 0x0001e2000c101526 */
[----:B------:R-:W-:Y:S05]  /*2f40*/  @!P1 BRA `(.L_x_62) ;  /* 0x0000000000049947 */ /* 0x000fea0003800000 */
[----:B------:R4:W5:Y:S02]  /*2f50*/  LDG.E.LTC128B.U16 R21, desc[UR38][R8.64+0x32] ;  /* 0x0000322608157981 */ /* 0x000964000c1e1520 */
.L_x_62:
[----:B------:R-:W-:Y:S05]  /*2f60*/  BSYNC B1 ;  /* 0x0000000000017941 */ /* 0x000fea0003800000 */
.L_x_61:
[----:B------:R-:W-:Y:S05]  /*2f70*/  @!P1 BRA `(.L_x_63) ;  /* 0x0000000400509947 */ /* 0x000fea0003800000 */
[----:B-----5:R-:W-:-:S04]  /*2f80*/  IMAD.U32 R21, R21, 0x10000, RZ ;  /* 0x0001000015157824 */ /* 0x020fc800078e00ff */
[----:B0-----:R-:W-:-:S04]  /*2f90*/  FMUL R4, R21, R42 ;  /* 0x0000002a15047220 */ /* 0x001fc80000400000 */
[----:B------:R-:W-:-:S05]  /*2fa0*/  FFMA R4, R39, R23, R4 ;  /* 0x0000001727047223 */ /* 0x000fca0000000004 */
[----:B------:R-:W-:-:S05]  /*2fb0*/  F2FP.BF16.F32.PACK_AB R4, RZ, R4 ;  /* 0x00000004ff04723e */ /* 0x000fca00000010ff */
[----:B------:R0:W-:Y:S01]  /*2fc0*/  STG.E.U16 desc[UR38][R10.64+0x32], R4 ;  /* 0x000032040a007986 */ /* 0x0001e2000c101526 */
[----:B------:R-:W-:Y:S05]  /*2fd0*/  BRA `(.L_x_63) ;  /* 0x0000000400387947 */ /* 0x000fea0003800000 */
.L_x_34:
[----:B------:R-:W-:Y:S01]  /*2fe0*/  ISETP.GT.AND P2, PT, R60, 0x1, PT ;  /* 0x000000013c00780c */ /* 0x000fe20003f44270 */
[----:B------:R-:W-:Y:S01]  /*2ff0*/  ULDC.64 UR4, c[0x0][0x5c0] ;  /* 0x0001700000047ab9 */ /* 0x000fe20000000a00 */
[-C--:B------:R-:W-:Y:S01]  /*3000*/  FMUL R24, R24, R23.reuse ;  /* 0x0000001718187220 */ /* 0x080fe20000400000 */
[----:B------:R-:W-:Y:S01]  /*3010*/  LEA R4, P4, R20, UR4, 0x1 ;  /* 0x0000000414047c11 */ /* 0x000fe2000f8808ff */
[-C--:B------:R-:W-:Y:S01]  /*3020*/  FMUL R25, R25, R23.reuse ;  /* 0x0000001719197220 */ /* 0x080fe20000400000 */
[----:B------:R-:W-:Y:S01]  /*3030*/  ISETP.GT.AND P1, PT, R3, RZ, P2 ;  /* 0x000000ff0300720c */ /* 0x000fe20001724270 */
[-C--:B------:R-:W-:Y:S01]  /*3040*/  FMUL R26, R26, R23.reuse ;  /* 0x000000171a1a7220 */ /* 0x080fe20000400000 */
[----:B------:R-:W-:Y:S01]  /*3050*/  F2FP.BF16.F32.PACK_AB R24, RZ, R24 ;  /* 0x00000018ff18723e */ /* 0x000fe200000010ff */
[-C--:B------:R-:W-:Y:S01]  /*3060*/  FMUL R27, R27, R23.reuse ;  /* 0x000000171b1b7220 */ /* 0x080fe20000400000 */
[----:B------:R-:W-:Y:S01]  /*3070*/  LEA.HI.X R5, R20, UR5, R61, 0x1, P4 ;  /* 0x0000000514057c11 */ /* 0x000fe2000a0f0c3d */
[-C--:B------:R-:W-:Y:S01]  /*3080*/  FMUL R28, R28, R23.reuse ;  /* 0x000000171c1c7220 */ /* 0x080fe20000400000 */
[----:B------:R-:W-:Y:S01]  /*3090*/  ISETP.GT.AND P4, PT, R60, 0x8, PT ;  /* 0x000000083c00780c */ /* 0x000fe20003f84270 */
[-C--:B------:R-:W-:Y:S01]  /*30a0*/  FMUL R29, R29, R23.reuse ;  /* 0x000000171d1d7220 */ /* 0x080fe20000400000 */
[C---:B------:R-:W-:Y:S01]  /*30b0*/  ISETP.GT.AND P0, PT, R3.reuse, 0x8, P0 ;  /* 0x000000080300780c */ /* 0x040fe20000704270 */
[----:B------:R-:W-:Y:S01]  /*30c0*/  @P3 STG.E.U16 desc[UR38][R4.64], R24 ;  /* 0x0000001804003986 */ /* 0x000fe2000c101526 */
[----:B------:R-:W-:Y:S01]  /*30d0*/  ISETP.GT.AND P2, PT, R3, 0x8, P2 ;  /* 0x000000080300780c */ /* 0x000fe20001744270 */
[----:B------:R-:W-:Y:S01]  /*30e0*/  FMUL R30, R30, R23 ;  /* 0x000000171e1e7220 */ /* 0x000fe20000400000 */
[----:B------:R-:W-:Y:S01]  /*30f0*/  F2FP.BF16.F32.PACK_AB R25, RZ, R25 ;  /* 0x00000019ff19723e */ /* 0x000fe200000010ff */
[-C--:B------:R-:W-:Y:S01]  /*3100*/  FMUL R31, R31, R23.reuse ;  /* 0x000000171f1f7220 */ /* 0x080fe20000400000 */
[----:B------:R-:W-:Y:S01]  /*3110*/  ISETP.GT.AND P5, PT, R3, RZ, P4 ;  /* 0x000000ff0300720c */ /* 0x000fe200027a4270 */
[-C--:B------:R-:W-:Y:S01]  /*3120*/  FMUL R32, R32, R23.reuse ;  /* 0x0000001720207220 */ /* 0x080fe20000400000 */
[C---:B------:R-:W-:Y:S01]  /*3130*/  SHF.L.U64.HI R7, R44.reuse, 0x1, R45 ;  /* 0x000000012c077819 */ /* 0x040fe2000001022d */
[----:B------:R-:W-:Y:S01]  /*3140*/  @P1 STG.E.U16 desc[UR38][R4.64+0x2], R25 ;  /* 0x0000021904001986 */ /* 0x000fe2000c101526 */
[----:B------:R-:W-:Y:S01]  /*3150*/  LEA R6, P3, R44, R4, 0x1 ;  /* 0x000000042c067211 */ /* 0x000fe200078608ff */
[-C--:B------:R-:W-:Y:S01]  /*3160*/  FMUL R33, R33, R23.reuse ;  /* 0x0000001721217220 */ /* 0x080fe20000400000 */
[----:B------:R-:W-:Y:S01]  /*3170*/  F2FP.BF16.F32.PACK_AB R26, RZ, R26 ;  /* 0x0000001aff1a723e */ /* 0x000fe200000010ff */
[----:B------:R-:W-:Y:S01]  /*3180*/  FMUL R34, R34, R23 ;  /* 0x0000001722227220 */ /* 0x000fe20000400000 */
[----:B------:R-:W-:Y:S01]  /*3190*/  ISETP.GT.AND P1, PT, R60, 0x9, PT ;  /* 0x000000093c00780c */ /* 0x000fe20003f24270 */
[----:B------:R-:W-:Y:S01]  /*31a0*/  IMAD.X R7, R7, 0x1, R5, P3 ;  /* 0x0000000107077824 */ /* 0x000fe200018e0605 */
[----:B------:R-:W-:Y:S01]  /*31b0*/  F2FP.BF16.F32.PACK_AB R27, RZ, R27 ;  /* 0x0000001bff1b723e */ /* 0x000fe200000010ff */
[-C--:B------:R-:W-:Y:S01]  /*31c0*/  FMUL R35, R35, R23.reuse ;  /* 0x0000001723237220 */ /* 0x080fe20000400000 */
[----:B------:R-:W-:Y:S01]  /*31d0*/  F2FP.BF16.F32.PACK_AB R28, RZ, R28 ;  /* 0x0000001cff1c723e */ /* 0x000fe200000010ff */
[-C--:B------:R-:W-:Y:S01]  /*31e0*/  FMUL R36, R36, R23.reuse ;  /* 0x0000001724247220 */ /* 0x080fe20000400000 */
[C---:B------:R-:W-:Y:S01]  /*31f0*/  ISETP.GT.AND P3, PT, R3.reuse, RZ, P1 ;  /* 0x000000ff0300720c */ /* 0x040fe20000f64270 */
[----:B------:R-:W-:Y:S01]  /*3200*/  @P0 STG.E.U16 desc[UR38][R6.64], R26 ;  /* 0x0000001a06000986 */ /* 0x000fe2000c101526 */
[----:B------:R-:W-:Y:S01]  /*3210*/  ISETP.GT.AND P4, PT, R3, 0x8, P4 ;  /* 0x000000080300780c */ /* 0x000fe20002784270 */
[----:B------:R-:W-:Y:S01]  /*3220*/  FMUL R37, R37, R23 ;  /* 0x0000001725257220 */ /* 0x000fe20000400000 */
[----:B------:R-:W-:Y:S01]  /*3230*/  F2FP.BF16.F32.PACK_AB R29, RZ, R29 ;  /* 0x0000001dff1d723e */ /* 0x000fe200000010ff */
[----:B------:R-:W-:Y:S01]  /*3240*/  @P2 STG.E.U16 desc[UR38][R6.64+0x2], R27 ;  /* 0x0000021b06002986 */ /* 0x000fe2000c101526 */
[----:B------:R-:W-:Y:S01]  /*3250*/  F2FP.BF16.F32.PACK_AB R30, RZ, R30 ;  /* 0x0000001eff1e723e */ /* 0x000fe200000010ff */
[----:B------:R-:W-:Y:S01]  /*3260*/  FMUL R38, R38, R23 ;  /* 0x0000001726267220 */ /* 0x000fe20000400000 */
[----:B------:R-:W-:Y:S01]  /*3270*/  F2FP.BF16.F32.PACK_AB R31, RZ, R31 ;  /* 0x0000001fff1f723e */ /* 0x000fe200000010ff */
[----:B------:R-:W-:Y:S01]  /*3280*/  @P5 STG.E.U16 desc[UR38][R4.64+0x10], R28 ;  /* 0x0000101c04005986 */ /* 0x000fe2000c101526 */
[----:B------:R-:W-:Y:S01]  /*3290*/  ISETP.GT.AND P5, PT, R3, 0x8, P1 ;  /* 0x000000080300780c */ /* 0x000fe20000fa4270 */
[----:B------:R-:W-:Y:S01]  /*32a0*/  FMUL R39, R39, R23 ;  /* 0x0000001727277220 */ /* 0x000fe20000400000 */
[C---:B------:R-:W-:Y:S01]  /*32b0*/  ISETP.GT.AND P2, PT, R60.reuse, 0x11, PT ;  /* 0x000000113c00780c */ /* 0x040fe20003f44270 */
[----:B------:R-:W-:Y:S01]  /*32c0*/  @P3 STG.E.U16 desc[UR38][R4.64+0x12], R29 ;  /* 0x0000121d04003986 */ /* 0x000fe2000c101526 */
[----:B------:R-:W-:-:S02]  /*32d0*/  ISETP.GT.AND P3, PT, R60, 0x10, PT ;  /* 0x000000103c00780c */ /* 0x000fc40003f64270 */
[----:B------:R-:W-:Y:S01]  /*32e0*/  F2FP.BF16.F32.PACK_AB R32, RZ, R32 ;  /* 0x00000020ff20723e */ /* 0x000fe200000010ff */
[----:B------:R-:W-:Y:S01]  /*32f0*/  @P4 STG.E.U16 desc[UR38][R6.64+0x10], R30 ;  /* 0x0000101e06004986 */ /* 0x000fe2000c101526 */
[C---:B------:R-:W-:Y:S02]  /*3300*/  ISETP.GT.AND P4, PT, R3.reuse, RZ, P2 ;  /* 0x000000ff0300720c */ /* 0x040fe40001784270 */
[----:B------:R-:W-:Y:S02]  /*3310*/  F2FP.BF16.F32.PACK_AB R33, RZ, R33 ;  /* 0x00000021ff21723e */ /* 0x000fe400000010ff */
[C---:B------:R-:W-:Y:S01]  /*3320*/  ISETP.GT.AND P1, PT, R60.reuse, 0x18, PT ;  /* 0x000000183c00780c */ /* 0x040fe20003f24270 */
[----:B------:R-:W-:Y:S01]  /*3330*/  @P5 STG.E.U16 desc[UR38][R6.64+0x12], R31 ;  /* 0x0000121f06005986 */ /* 0x000fe2000c101526 */
[----:B------:R-:W-:Y:S02]  /*3340*/  ISETP.GT.AND P5, PT, R3, RZ, P3 ;  /* 0x000000ff0300720c */ /* 0x000fe40001fa4270 */
[----:B------:R-:W-:-:S02]  /*3350*/  ISETP.GT.AND P0, PT, R60, 0x19, PT ;  /* 0x000000193c00780c */ /* 0x000fc40003f04270 */
[C---:B------:R-:W-:Y:S02]  /*3360*/  ISETP.GT.AND P3, PT, R3.reuse, 0x8, P3 ;  /* 0x000000080300780c */ /* 0x040fe40001f64270 */
[C---:B------:R-:W-:Y:S02]  /*3370*/  ISETP.GT.AND P2, PT, R3.reuse, 0x8, P2 ;  /* 0x000000080300780c */ /* 0x040fe40001744270 */
[----:B------:R-:W-:Y:S02]  /*3380*/  F2FP.BF16.F32.PACK_AB R34, RZ, R34 ;  /* 0x00000022ff22723e */ /* 0x000fe400000010ff */
[----:B------:R-:W-:Y:S02]  /*3390*/  F2FP.BF16.F32.PACK_AB R35, RZ, R35 ;  /* 0x00000023ff23723e */ /* 0x000fe400000010ff */
[----:B------:R-:W-:Y:S01]  /*33a0*/  F2FP.BF16.F32.PACK_AB R36, RZ, R36 ;  /* 0x00000024ff24723e */ /* 0x000fe200000010ff */
[----:B------:R-:W-:Y:S01]  /*33b0*/  @P5 STG.E.U16 desc[UR38][R4.64+0x20], R32 ;  /* 0x0000202004005986 */ /* 0x000fe2000c101526 */
[----:B------:R-:W-:-:S02]  /*33c0*/  ISETP.GT.AND P5, PT, R3, RZ, P0 ;  /* 0x000000ff0300720c */ /* 0x000fc400007a4270 */
[C---:B------:R-:W-:Y:S01]  /*33d0*/  ISETP.GT.AND P0, PT, R3.reuse, 0x8, P0 ;  /* 0x000000080300780c */ /* 0x040fe20000704270 */
[----:B------:R-:W-:Y:S01]  /*33e0*/  @P4 STG.E.U16 desc[UR38][R4.64+0x22], R33 ;  /* 0x0000222104004986 */ /* 0x000fe2000c101526 */
[C---:B------:R-:W-:Y:S02]  /*33f0*/  ISETP.GT.AND P4, PT, R3.reuse, RZ, P1 ;  /* 0x000000ff0300720c */ /* 0x040fe40000f84270 */
[----:B------:R-:W-:Y:S01]  /*3400*/  ISETP.GT.AND P1, PT, R3, 0x8, P1 ;  /* 0x000000080300780c */ /* 0x000fe20000f24270 */
[----:B------:R-:W-:Y:S01]  /*3410*/  @P3 STG.E.U16 desc[UR38][R6.64+0x20], R34 ;  /* 0x0000202206003986 */ /* 0x000fe2000c101526 */
[----:B------:R-:W-:Y:S02]  /*3420*/  F2FP.BF16.F32.PACK_AB R37, RZ, R37 ;  /* 0x00000025ff25723e */ /* 0x000fe400000010ff */
[----:B------:R-:W-:Y:S01]  /*3430*/  F2FP.BF16.F32.PACK_AB R38, RZ, R38 ;  /* 0x00000026ff26723e */ /* 0x000fe200000010ff */
[----:B------:R-:W-:Y:S01]  /*3440*/  @P2 STG.E.U16 desc[UR38][R6.64+0x22], R35 ;  /* 0x0000222306002986 */ /* 0x000fe2000c101526 */
[----:B------:R-:W-:-:S05]  /*3450*/  F2FP.BF16.F32.PACK_AB R39, RZ, R39 ;  /* 0x00000027ff27723e */ /* 0x000fca00000010ff */
[----:B------:R-:W-:Y:S04]  /*3460*/  @P4 STG.E.U16 desc[UR38][R4.64+0x30], R36 ;  /* 0x0000302404004986 */ /* 0x000fe8000c101526 */
[----:B------:R0:W-:Y:S02]  /*3470*/  @P5 STG.E.U16 desc[UR38][R4.64+0x32], R37 ;  /* 0x0000322504005986 */ /* 0x0001e4000c101526 */
[----:B0-----:R-:W-:Y:S02]  /*3480*/  @P1 IMAD.MOV.U32 R4, RZ, RZ, R6 ;  /* 0x000000ffff041224 */ /* 0x001fe400078e0006 */
[----:B------:R-:W-:-:S05]  /*3490*/  @P1 IMAD.MOV.U32 R5, RZ, RZ, R7 ;  /* 0x000000ffff051224 */ /* 0x000fca00078e0007 */
[----:B------:R0:W-:Y:S04]  /*34a0*/  @P1 STG.E.U16 desc[UR38][R4.64+0x30], R38 ;  /* 0x0000302604001986 */ /* 0x0001e8000c101526 */
[----:B------:R0:W-:Y:S02]  /*34b0*/  @P0 STG.E.U16 desc[UR38][R6.64+0x32], R39 ;  /* 0x0000322706000986 */ /* 0x0001e4000c101526 */
.L_x_63:
[----:B------:R-:W-:Y:S05]  /*34c0*/  BSYNC B0 ;  /* 0x0000000000007941 */ /* 0x000fea0003800000 */
.L_x_33:
[----:B------:R-:W-:Y:S01]  /*34d0*/  IADD3 R2, P0, R2, UR36, RZ ;  /* 0x0000002402027c10 */ /* 0x000fe2000ff1e0ff */
[----:B------:R-:W-:Y:S01]  /*34e0*/  ULDC.64 UR4, c[0x0][0x650] ;  /* 0x0001940000047ab9 */ /* 0x000fe20000000a00 */
[----:B------:R-:W-:Y:S01]  /*34f0*/  PRMT R3, RZ, 0x7610, R3 ;  /* 0x00007610ff037816 */ /* 0x000fe20000000003 */
[----:B------:R-:W-:Y:S01]  /*3500*/  IMAD.MOV.U32 R50, RZ, RZ, -0x1 ;  /* 0xffffffffff327424 */ /* 0x000fe200078e00ff */
[----:B------:R-:W-:Y:S01]  /*3510*/  IADD3.X R17, R17, UR42, RZ, P0, !PT ;  /* 0x0000002a11117c10 */ /* 0x000fe200087fe4ff */
[----:B------:R-:W-:Y:S01]  /*3520*/  IMAD.MOV.U32 R49, RZ, RZ, -0x1 ;  /* 0xffffffffff317424 */ /* 0x000fe200078e00ff */
[----:B------:R-:W-:-:S04]  /*3530*/  ISETP.GE.U32.AND P0, PT, R2, UR4, PT ;  /* 0x0000000402007c0c */ /* 0x000fc8000bf06070 */
[----:B------:R-:W-:-:S13]  /*3540*/  ISETP.GE.U32.AND.EX P0, PT, R17, UR5, PT, P0 ;  /* 0x0000000511007c0c */ /* 0x000fda000bf06100 */
[----:B------:R-:W-:Y:S05]  /*3550*/  @P0 BRA `(.L_x_64) ;  /* 0x0000000400680947 */ /* 0x000fea0003800000 */
[----:B------:R-:W1:Y:S01]  /*3560*/  S2R R12, SR_CTAID.X ;  /* 0x00000000000c7919 */ /* 0x000e620000002500 */
[----:B0-----:R-:W0:Y:S01]  /*3570*/  LDC.64 R10, c[0x0][0x628] ;  /* 0x00018a00ff0a7b82 */ /* 0x001e220000000a00 */
[----:B------:R-:W-:Y:S01]  /*3580*/  ULDC UR4, c[0x0][0x150] ;  /* 0x0000540000047ab9 */ /* 0x000fe20000000800 */
[----:B-1234-:R-:W-:Y:S01]  /*3590*/  IMAD.MOV.U32 R8, RZ, RZ, R2 ;  /* 0x000000ffff087224 */ /* 0x01efe200078e0002 */
[----:B------:R-:W1:Y:S01]  /*35a0*/  S2R R24, SR_CTAID.Y ;  /* 0x0000000000187919 */ /* 0x000e620000002600 */
[----:B------:R-:W-:-:S04]  /*35b0*/  IMAD.MOV.U32 R9, RZ, RZ, R17 ;  /* 0x000000ffff097224 */ /* 0x000fc800078e0011 */
[----:B-----5:R-:W2:Y:S08]  /*35c0*/  LDC R21, c[0x0][0x144] ;  /* 0x00005100ff157b82 */ /* 0x020eb00000000800 */
[----:B------:R-:W3:Y:S08]  /*35d0*/  LDC R0, c[0x0][0x630] ;  /* 0x00018c00ff007b82 */ /* 0x000ef00000000800 */
[----:B------:R-:W4:Y:S01]  /*35e0*/  LDC.64 R14, c[0x0][0x620] ;  /* 0x00018800ff0e7b82 */ /* 0x000f220000000a00 */
[----:B0-----:R-:W-:-:S04]  /*35f0*/  ISETP.NE.U32.AND P0, PT, R10, RZ, PT ;  /* 0x000000ff0a00720c */ /* 0x001fc80003f05070 */
[----:B------:R-:W-:Y:S02]  /*3600*/  ISETP.NE.AND.EX P0, PT, R11, RZ, PT, P0 ;  /* 0x000000ff0b00720c */ /* 0x000fe40003f05300 */
[----:B------:R-:W-:-:S05]  /*3610*/  I2FP.F32.U32 R3, R12 ;  /* 0x0000000c00037245 */ /* 0x000fca0000201000 */
[----:B------:R-:W-:-:S04]  /*3620*/  FMUL R3, R3, UR4 ;  /* 0x0000000403037c20 */ /* 0x000fc80008400000 */
[----:B------:R0:W0:Y:S02]  /*3630*/  F2I.U32.TRUNC.NTZ R20, R3 ;  /* 0x0000000300147305 */ /* 0x000024000020f000 */
[----:B-123--:R-:W-:Y:S05]  /*3640*/  @!P0 BRA `(.L_x_65) ;  /* 0x0000000000288947 */ /* 0x00efea0003800000 */
[----:B0-----:R-:W0:Y:S02]  /*3650*/  LDC R3, c[0x0][0x634] ;  /* 0x00018d00ff037b82 */ /* 0x001e240000000800 */
        /* <DEDUP_REMOVED lines=9> */
.L_x_65:
[-CC-:B------:R-:W-:Y:S01]  /*36f0*/  SHF.R.U64 R49, R8, R0.reuse, R9.reuse ;  /* 0x0000000008317219 */ /* 0x180fe20000001209 */
[----:B------:R-:W1:Y:S01]  /*3700*/  LDC.64 R28, c[0x0][0x640] ;  /* 0x00019000ff1c7b82 */ /* 0x000e620000000a00 */
[----:B------:R-:W-:Y:S01]  /*3710*/  SHF.R.U32.HI R0, RZ, R0, R9 ;  /* 0x00000000ff007219 */ /* 0x000fe20000011609 */
[----:B0-----:R-:W-:Y:S01]  /*3720*/  IMAD.MOV R20, RZ, RZ, -R20 ;  /* 0x000000ffff147224 */ /* 0x001fe200078e0a14 */
[----:B------:R-:W-:Y:S01]  /*3730*/  IADD3 R7, P0, RZ, -R49, RZ ;  /* 0x80000031ff077210 */ /* 0x000fe20007f1e0ff */
[----:B------:R-:W-:Y:S02]  /*3740*/  ULDC UR4, c[0x0][0x154] ;  /* 0x0000550000047ab9 */ /* 0x000fe40000000800 */
[----:B------:R-:W-:Y:S02]  /*3750*/  IMAD R21, R21, R20, R12 ;  /* 0x0000001415157224 */ /* 0x000fe400078e020c */
[----:B------:R-:W0:Y:S01]  /*3760*/  LDC R6, c[0x0][0x618] ;  /* 0x00018600ff067b82 */ /* 0x000e220000000800 */
[----:B------:R-:W-:-:S04]  /*3770*/  IMAD.X R3, RZ, RZ, ~R0, P0 ;  /* 0x000000ffff037224 */ /* 0x000fc800000e0e00 */
[-C--:B----4-:R-:W-:Y:S02]  /*3780*/  IMAD R0, R3, R14.reuse, RZ ;  /* 0x0000000e03007224 */ /* 0x090fe400078e02ff */
[----:B------:R-:W-:Y:S01]  /*3790*/  IMAD.MOV.U32 R3, RZ, RZ, R17 ;  /* 0x000000ffff037224 */ /* 0x000fe200078e0011 */
[----:B------:R-:W2:Y:S01]  /*37a0*/  LDC R8, c[0x0][0x608] ;  /* 0x00018200ff087b82 */ /* 0x000ea20000000800 */
[----:B------:R-:W-:-:S04]  /*37b0*/  IMAD.WIDE.U32 R4, R7, R14, R2 ;  /* 0x0000000e07047225 */ /* 0x000fc800078e0002 */
[----:B------:R-:W-:-:S03]  /*37c0*/  IMAD R3, R7, R15, R0 ;  /* 0x0000000f07037224 */ /* 0x000fc600078e0200 */
[----:B------:R-:W3:Y:S01]  /*37d0*/  LDC R26, c[0x0][0x658] ;  /* 0x00019600ff1a7b82 */ /* 0x000ee20000000800 */
[----:B------:R-:W-:Y:S01]  /*37e0*/  I2FP.F32.U32 R0, R24 ;  /* 0x0000001800007245 */ /* 0x000fe20000201000 */
[----:B------:R-:W-:Y:S01]  /*37f0*/  IMAD.MOV.U32 R7, RZ, RZ, 0x1 ;  /* 0x00000001ff077424 */ /* 0x000fe200078e00ff */
[----:B-1----:R-:W-:Y:S01]  /*3800*/  ISETP.NE.U32.AND P0, PT, R28, RZ, PT ;  /* 0x000000ff1c00720c */ /* 0x002fe20003f05070 */
[----:B------:R-:W-:Y:S02]  /*3810*/  IMAD.IADD R3, R5, 0x1, R3 ;  /* 0x0000000105037824 */ /* 0x000fe400078e0203 */
[----:B------:R-:W-:Y:S01]  /*3820*/  FMUL R0, R0, UR4 ;  /* 0x0000000400007c20 */ /* 0x000fe20008400000 */
[----:B------:R-:W-:Y:S01]  /*3830*/  ISETP.NE.AND.EX P0, PT, R29, RZ, PT, P0 ;  /* 0x000000ff1d00720c */ /* 0x000fe20003f05300 */
[----:B------:R-:W1:Y:S01]  /*3840*/  LDC R15, c[0x0][0x148] ;  /* 0x00005200ff0f7b82 */ /* 0x000e620000000800 */
[-CC-:B0-----:R-:W-:Y:S01]  /*3850*/  SHF.R.U64 R12, R4, R6.reuse, R3.reuse ;  /* 0x00000006040c7219 */ /* 0x181fe20000001203 */
[----:B------:R0:W4:Y:S01]  /*3860*/  F2I.U32.TRUNC.NTZ R13, R0 ;  /* 0x00000000000d7305 */ /* 0x000122000020f000 */
[----:B------:R-:W-:Y:S01]  /*3870*/  SHF.R.U32.HI R3, RZ, R6, R3 ;  /* 0x00000006ff037219 */ /* 0x000fe20000011603 */
[----:B------:R-:W-:-:S04]  /*3880*/  IMAD.MOV.U32 R5, RZ, RZ, -0x1 ;  /* 0xffffffffff057424 */ /* 0x000fc800078e00ff */
[----:B------:R-:W0:Y:S01]  /*3890*/  LDC R20, c[0x0][0x600] ;  /* 0x00018000ff147b82 */ /* 0x000e220000000800 */
[-CC-:B--2---:R-:W-:Y:S02]  /*38a0*/  SHF.R.U64 R10, R12, R8.reuse, R3.reuse ;  /* 0x000000080c0a7219 */ /* 0x184fe40000001203 */
[----:B------:R-:W-:-:S05]  /*38b0*/  SHF.R.U32.HI R3, RZ, R8, R3 ;  /* 0x00000008ff037219 */ /* 0x000fca0000011603 */
[----:B------:R-:W2:Y:S01]  /*38c0*/  LDC R27, c[0x0][0x648] ;  /* 0x00019200ff1b7b82 */ /* 0x000ea20000000800 */
[-C--:B---3--:R-:W-:Y:S02]  /*38d0*/  SHF.L.U32 R4, R5, R26.reuse, RZ ;  /* 0x0000001a05047219 */ /* 0x088fe400000006ff */
[-CC-:B------:R-:W-:Y:S02]  /*38e0*/  SHF.R.U64 R14, R10, R26.reuse, R3.reuse ;  /* 0x0000001a0a0e7219 */ /* 0x180fe40000001203 */
[----:B------:R-:W-:Y:S02]  /*38f0*/  SHF.R.U32.HI R5, RZ, R26, R3 ;  /* 0x0000001aff057219 */ /* 0x000fe40000011603 */
[----:B------:R-:W-:Y:S01]  /*3900*/  LOP3.LUT R25, RZ, R4, RZ, 0x33, !PT ;  /* 0x00000004ff197212 */ /* 0x000fe200078e33ff */
[----:B------:R-:W3:Y:S01]  /*3910*/  LDC R30, c[0x0][0x638] ;  /* 0x00018e00ff1e7b82 */ /* 0x000ee20000000800 */
[----:B------:R-:W-:Y:S01]  /*3920*/  SHF.L.U32 R26, R7, R26, RZ ;  /* 0x0000001a071a7219 */ /* 0x000fe200000006ff */
[----:B------:R-:W-:-:S06]  /*3930*/  IMAD.MOV.U32 R4, RZ, RZ, R14 ;  /* 0x000000ffff047224 */ /* 0x000fcc00078e000e */
[----:B------:R-:W0:Y:S01]  /*3940*/  LDC R31, c[0x0][0x610] ;  /* 0x00018400ff1f7b82 */ /* 0x000e220000000800 */
[----:B----4-:R-:W-:Y:S05]  /*3950*/  @!P0 BRA `(.L_x_66) ;  /* 0x0000000000288947 */ /* 0x010fea0003800000 */
        /* <DEDUP_REMOVED lines=10> */
.L_x_66:
[----:B------:R-:W-:Y:S01]  /*3a00*/  ISETP.NE.AND P0, PT, R16, 0x1, PT ;  /* 0x000000011000780c */ /* 0x000fe20003f05270 */
[----:B0-----:R-:W-:Y:S01]  /*3a10*/  VIADD R7, R20, 0xffffffff ;  /* 0xffffffff14077836 */ /* 0x001fe20000000000 */
[----:B--2---:R-:W-:Y:S01]  /*3a20*/  SHF.R.U64 R0, R4, R27, R5 ;  /* 0x0000001b04007219 */ /* 0x004fe20000001205 */
[----:B------:R-:W-:Y:S01]  /*3a30*/  IMAD.MOV R13, RZ, RZ, -R13 ;  /* 0x000000ffff0d7224 */ /* 0x000fe200078e0a0d */
[----:B------:R-:W-:Y:S01]  /*3a40*/  LOP3.LUT R5, R10, R25, RZ, 0xc0, !PT ;  /* 0x000000190a057212 */ /* 0x000fe200078ec0ff */
[----:B------:R-:W-:Y:S01]  /*3a50*/  IMAD.MOV.U32 R4, RZ, RZ, 0x1 ;  /* 0x00000001ff047424 */ /* 0x000fe200078e00ff */
[----:B------:R-:W-:Y:S01]  /*3a60*/  LOP3.LUT R12, R12, R7, RZ, 0xc0, !PT ;  /* 0x000000070c0c7212 */ /* 0x000fe200078ec0ff */
[----:B------:R-:W-:Y:S02]  /*3a70*/  IMAD.MOV R3, RZ, RZ, -R0 ;  /* 0x000000ffff037224 */ /* 0x000fe400078e0a00 */
[----:B------:R-:W-:Y:S02]  /*3a80*/  IMAD R0, R26, R0, R5 ;  /* 0x000000001a007224 */ /* 0x000fe400078e0205 */
[----:B---3--:R-:W-:-:S02]  /*3a90*/  IMAD R3, R3, R30, R14 ;  /* 0x0000001e03037224 */ /* 0x008fc400078e020e */
[----:B-1----:R-:W-:Y:S02]  /*3aa0*/  @P0 IMAD R21, R15, R13, R24 ;  /* 0x0000000d0f150224 */ /* 0x002fe400078e0218 */
[----:B------:R-:W-:Y:S01]  /*3ab0*/  IMAD R5, R3, R20, R12 ;  /* 0x0000001403057224 */ /* 0x000fe200078e020c */
[----:B------:R-:W-:Y:S01]  /*3ac0*/  PRMT R3, R4, 0x7610, R3 ;  /* 0x0000761004037816 */ /* 0x000fe20000000003 */
[----:B------:R-:W-:-:S05]  /*3ad0*/  IMAD R0, R0, R31, R21 ;  /* 0x0000001f00007224 */ /* 0x000fca00078e0215 */
[----:B------:R-:W-:Y:S02]  /*3ae0*/  SEL R50, R5, R0, !P0 ;  /* 0x0000000005327207 */ /* 0x000fe40004000000 */
[----:B------:R-:W-:-:S07]  /*3af0*/  SEL R0, R0, R5, !P0 ;  /* 0x0000000500007207 */ /* 0x000fce0004000000 */
.L_x_64:
[----:B------:R-:W-:Y:S01]  /*3b00*/  LOP3.LUT P0, RZ, R3, 0xff, RZ, 0xc0, !PT ;  /* 0x000000ff03ff7812 */ /* 0x000fe2000780c0ff */
[----:B------:R-:W-:-:S12]  /*3b10*/  IMAD.MOV.U32 R51, RZ, RZ, R0 ;  /* 0x000000ffff337224 */ /* 0x000fd800078e0000 */
[----:B------:R-:W-:Y:S05]  /*3b20*/  @P0 BRA `(.L_x_67) ;  /* 0xffffffd800800947 */ /* 0x000fea000383ffff */
[----:B------:R-:W-:Y:S05]  /*3b30*/  EXIT ;  /* 0x000000000000794d */ /* 0x000fea0003800000 */
.L_x_8:
        /* <DEDUP_REMOVED lines=26> */
.L_x_69:
[----:B------:R-:W0:Y:S01]  /*3ce0*/  LDC.64 R30, c[0x0][0x640] ;  /* 0x00019000ff1e7b82 */ /* 0x000e220000000a00 */
[-CC-:B------:R-:W-:Y:S01]  /*3cf0*/  SHF.R.U64 R24, R14, R8.reuse, R15.reuse ;  /* 0x000000080e187219 */ /* 0x180fe2000000120f */
[----:B------:R-:W-:Y:S01]  /*3d00*/  IMAD.MOV.U32 R10, RZ, RZ, R2 ;  /* 0x000000ffff0a7224 */ /* 0x000fe200078e0002 */
[----:B------:R-:W-:Y:S01]  /*3d10*/  SHF.R.U32.HI R7, RZ, R8, R15 ;  /* 0x00000008ff077219 */ /* 0x000fe2000001160f */
[----:B------:R-:W-:Y:S01]  /*3d20*/  IMAD.MOV.U32 R11, RZ, RZ, R17 ;  /* 0x000000ffff0b7224 */ /* 0x000fe200078e0011 */
[----:B------:R-:W-:Y:S01]  /*3d30*/  IADD3 R13, P0, RZ, -R24, RZ ;  /* 0x80000018ff0d7210 */ /* 0x000fe20007f1e0ff */
[----:B------:R-:W-:Y:S02]  /*3d40*/  IMAD.MOV.U32 R21, RZ, RZ, 0x1 ;  /* 0x00000001ff157424 */ /* 0x000fe400078e00ff */
[----:B------:R-:W1:Y:S02]  /*3d50*/  LDC R12, c[0x0][0x618] ;  /* 0x00018600ff0c7b82 */ /* 0x000e640000000800 */
[----:B------:R-:W-:-:S02]  /*3d60*/  IMAD.X R7, RZ, RZ, ~R7, P0 ;  /* 0x000000ffff077224 */ /* 0x000fc400000e0e07 */
[----:B------:R-:W-:-:S04]  /*3d70*/  IMAD.WIDE.U32 R10, R13, R26, R10 ;  /* 0x0000001a0d0a7225 */ /* 0x000fc800078e000a */
[----:B------:R-:W2:Y:S01]  /*3d80*/  LDC R14, c[0x0][0x608] ;  /* 0x00018200ff0e7b82 */ /* 0x000ea20000000800 */
[----:B------:R-:W-:-:S04]  /*3d90*/  IMAD R8, R7, R26, RZ ;  /* 0x0000001a07087224 */ /* 0x000fc800078e02ff */
[----:B------:R-:W-:-:S03]  /*3da0*/  IMAD R7, R13, R27, R8 ;  /* 0x0000001b0d077224 */ /* 0x000fc600078e0208 */
[----:B------:R-:W3:Y:S01]  /*3db0*/  LDC R28, c[0x0][0x658] ;  /* 0x00019600ff1c7b82 */ /* 0x000ee20000000800 */
[----:B------:R-:W-:Y:S01]  /*3dc0*/  IMAD.IADD R7, R11, 0x1, R7 ;  /* 0x000000010b077824 */ /* 0x000fe200078e0207 */
[----:B0-----:R-:W-:Y:S01]  /*3dd0*/  ISETP.NE.U32.AND P0, PT, R30, RZ, PT ;  /* 0x000000ff1e00720c */ /* 0x001fe20003f05070 */
[----:B------:R-:W-:-:S03]  /*3de0*/  IMAD.MOV.U32 R11, RZ, RZ, -0x1 ;  /* 0xffffffffff0b7424 */ /* 0x000fc600078e00ff */
[----:B------:R-:W-:Y:S02]  /*3df0*/  ISETP.NE.AND.EX P0, PT, R31, RZ, PT, P0 ;  /* 0x000000ff1f00720c */ /* 0x000fe40003f05300 */
[----:B------:R-:W0:Y:S01]  /*3e00*/  LDC R25, c[0x0][0x600] ;  /* 0x00018000ff197b82 */ /* 0x000e220000000800 */
[-CC-:B-1----:R-:W-:Y:S02]  /*3e10*/  SHF.R.U64 R20, R10, R12.reuse, R7.reuse ;  /* 0x0000000c0a147219 */ /* 0x182fe40000001207 */
[----:B------:R-:W-:-:S05]  /*3e20*/  SHF.R.U32.HI R7, RZ, R12, R7 ;  /* 0x0000000cff077219 */ /* 0x000fca0000011607 */
[----:B------:R-:W1:Y:S01]  /*3e30*/  LDC R8, c[0x0][0x648] ;  /* 0x00019200ff087b82 */ /* 0x000e620000000800 */
[-CC-:B--2---:R-:W-:Y:S02]  /*3e40*/  SHF.R.U64 R22, R20, R14.reuse, R7.reuse ;  /* 0x0000000e14167219 */ /* 0x184fe40000001207 */
[----:B------:R-:W-:-:S05]  /*3e50*/  SHF.R.U32.HI R7, RZ, R14, R7 ;  /* 0x0000000eff077219 */ /* 0x000fca0000011607 */
[----:B------:R-:W2:Y:S01]  /*3e60*/  LDC R27, c[0x0][0x638] ;  /* 0x00018e00ff1b7b82 */ /* 0x000ea20000000800 */
[-C--:B---3--:R-:W-:Y:S02]  /*3e70*/  SHF.L.U32 R10, R11, R28.reuse, RZ ;  /* 0x0000001c0b0a7219 */ /* 0x088fe400000006ff */
[--C-:B------:R-:W-:Y:S02]  /*3e80*/  SHF.R.U64 R26, R22, R28, R7.reuse ;  /* 0x0000001c161a7219 */ /* 0x100fe40000001207 */
[----:B------:R-:W-:Y:S02]  /*3e90*/  LOP3.LUT R29, RZ, R10, RZ, 0x33, !PT ;  /* 0x0000000aff1d7212 */ /* 0x000fe400078e33ff */
[----:B------:R-:W-:Y:S01]  /*3ea0*/  SHF.R.U32.HI R11, RZ, R28, R7 ;  /* 0x0000001cff0b7219 */ /* 0x000fe20000011607 */
[----:B------:R-:W3:Y:S01]  /*3eb0*/  LDC R32, c[0x0][0x610] ;  /* 0x00018400ff207b82 */ /* 0x000ee20000000800 */
[----:B------:R-:W-:Y:S01]  /*3ec0*/  IMAD.MOV.U32 R10, RZ, RZ, R26 ;  /* 0x000000ffff0a7224 */ /* 0x000fe200078e001a */
[----:B------:R-:W-:Y:S06]  /*3ed0*/  @!P0 BRA `(.L_x_70) ;  /* 0x0000000000288947 */ /* 0x000fec0003800000 */
        /* <DEDUP_REMOVED lines=10> */
.L_x_70:
[----:B------:R-:W-:Y:S02]  /*3f80*/  ISETP.NE.AND P0, PT, R16, 0x1, PT ;  /* 0x000000011000780c */ /* 0x000fe40003f05270 */
[----:B-1----:R-:W-:Y:S02]  /*3f90*/  SHF.R.U64 R8, R10, R8, R11 ;  /* 0x000000080a087219 */ /* 0x002fe4000000120b */
[----:B------:R-:W-:Y:S01]  /*3fa0*/  SHF.L.U32 R28, R21, R28, RZ ;  /* 0x0000001c151c7219 */ /* 0x000fe200000006ff */
[----:B0-----:R-:W-:Y:S01]  /*3fb0*/  VIADD R21, R25, 0xffffffff ;  /* 0xffffffff19157836 */ /* 0x001fe20000000000 */
[----:B------:R-:W-:Y:S01]  /*3fc0*/  LOP3.LUT R5, R22, R29, RZ, 0xc0, !PT ;  /* 0x0000001d16057212 */ /* 0x000fe200078ec0ff */
[----:B------:R-:W-:-:S03]  /*3fd0*/  IMAD.MOV R7, RZ, RZ, -R8 ;  /* 0x000000ffff077224 */ /* 0x000fc600078e0a08 */
[----:B------:R-:W-:Y:S01]  /*3fe0*/  LOP3.LUT R21, R20, R21, RZ, 0xc0, !PT ;  /* 0x0000001514157212 */ /* 0x000fe200078ec0ff */
[----:B------:R-:W-:Y:S02]  /*3ff0*/  IMAD R5, R28, R8, R5 ;  /* 0x000000081c057224 */ /* 0x000fe400078e0205 */
[----:B------:R-:W-:Y:S02]  /*4000*/  @P0 IMAD R6, R9, R23, R4 ;  /* 0x0000001709060224 */ /* 0x000fe400078e0204 */
[----:B--2---:R-:W-:Y:S02]  /*4010*/  IMAD R4, R7, R27, R26 ;  /* 0x0000001b07047224 */ /* 0x004fe400078e021a */
[----:B---3--:R-:W-:Y:S02]  /*4020*/  IMAD R6, R5, R32, R6 ;  /* 0x0000002005067224 */ /* 0x008fe400078e0206 */
[----:B------:R-:W-:Y:S02]  /*4030*/  IMAD R21, R4, R25, R21 ;  /* 0x0000001904157224 */ /* 0x000fe400078e0215 */
[----:B------:R-:W-:-:S02]  /*4040*/  IMAD.MOV.U32 R8, RZ, RZ, 0x1 ;  /* 0x00000001ff087424 */ /* 0x000fc400078e00ff */
[----:B------:R-:W-:Y:S01]  /*4050*/  IMAD.MOV.U32 R7, RZ, RZ, R24 ;  /* 0x000000ffff077224 */ /* 0x000fe200078e0018 */
[----:B------:R-:W-:Y:S02]  /*4060*/  SEL R22, R21, R6, !P0 ;  /* 0x0000000615167207 */ /* 0x000fe40004000000 */
[----:B------:R-:W-:-:S07]  /*4070*/  SEL R21, R6, R21, !P0 ;  /* 0x0000001506157207 */ /* 0x000fce0004000000 */
.L_x_68:
[----:B------:R-:W-:-:S08]  /*4080*/  NOP ;  /* 0x0000000000007918 */ /* 0x000fd00000000000 */
[----:B------:R-:W0:-:S00]  /*4090*/  USETMAXREG.DEALLOC.CTAPOOL 0x28 ;  /* 0x00000028000079c8 */ /* 0x000e0000080e0500 */
[----:B0-----:R-:W-:-:S13]  /*40a0*/  ISETP.NE.AND P0, PT, R3, RZ, PT ;  /* 0x000000ff0300720c */ /* 0x001fda0003f05270 */
[----:B------:R-:W-:Y:S05]  /*40b0*/  @P0 EXIT ;  /* 0x000000000000094d */ /* 0x000fea0003800000 */
[----:B------:R-:W-:Y:S01]  /*40c0*/  LOP3.LUT P0, RZ, R8, 0xff, RZ, 0xc0, !PT ;  /* 0x000000ff08ff7812 */ /* 0x000fe2000780c0ff */
[----:B------:R-:W-:Y:S02]  /*40d0*/  IMAD.MOV.U32 R8, RZ, RZ, 0x1 ;  /* 0x00000001ff087424 */ /* 0x000fe400078e00ff */
[----:B------:R-:W-:-:S10]  /*40e0*/  IMAD.MOV.U32 R9, RZ, RZ, RZ ;  /* 0x000000ffff097224 */ /* 0x000fd400078e00ff */
[----:B------:R-:W-:Y:S05]  /*40f0*/  @!P0 BRA `(.L_x_71) ;  /* 0x0000000c002c8947 */ /* 0x000fea0003800000 */
[----:B------:R-:W0:Y:S01]  /*4100*/  LDC R3, c[0x0][0x28c] ;  /* 0x0000a300ff037b82 */ /* 0x000e220000000800 */
[----:B------:R-:W1:Y:S01]  /*4110*/  S2R R19, SR_CgaCtaId ;  /* 0x0000000000137919 */ /* 0x000e620000008800 */
[----:B------:R-:W-:Y:S01]  /*4120*/  ULDC UR5, c[0x0][0x658] ;  /* 0x0001960000057ab9 */ /* 0x000fe20000000800 */
[----:B------:R-:W-:Y:S01]  /*4130*/  UMOV UR6, 0xffffffff ;  /* 0xffffffff00067882 */ /* 0x000fe20000000000 */
[----:B------:R-:W-:Y:S01]  /*4140*/  BSSY B0, `(.L_x_71) ;  /* 0x00000c6000007945 */ /* 0x000fe20003800000 */
[----:B------:R-:W-:Y:S01]  /*4150*/  USHF.L.U32 UR6, UR6, UR5, URZ ;  /* 0x0000000506067299 */ /* 0x000fe2000800063f */
[----:B------:R-:W-:Y:S01]  /*4160*/  IMAD.MOV.U32 R11, RZ, RZ, 0x1 ;  /* 0x00000001ff0b7424 */ /* 0x000fe200078e00ff */
[----:B------:R-:W-:Y:S01]  /*4170*/  LOP3.LUT R10, R18, 0x2, RZ, 0xfc, !PT ;  /* 0x00000002120a7812 */ /* 0x000fe200078efcff */
[----:B------:R-:W-:Y:S01]  /*4180*/  IMAD.MOV.U32 R8, RZ, RZ, 0x1 ;  /* 0x00000001ff087424 */ /* 0x000fe200078e00ff */
[----:B------:R-:W-:Y:S01]  /*4190*/  ULDC UR4, c[0x0][0x600] ;  /* 0x0001800000047ab9 */ /* 0x000fe20000000800 */
[----:B------:R-:W-:Y:S01]  /*41a0*/  IMAD.MOV.U32 R9, RZ, RZ, RZ ;  /* 0x000000ffff097224 */ /* 0x000fe200078e00ff */
[----:B------:R-:W-:Y:S01]  /*41b0*/  UMOV UR7, 0x1 ;  /* 0x0000000100077882 */ /* 0x000fe20000000000 */
[----:B------:R-:W-:-:S02]  /*41c0*/  UIADD3 UR15, UR4, -0x1, URZ ;  /* 0xffffffff040f7890 */ /* 0x000fc4000fffe03f */
[----:B------:R-:W-:Y:S02]  /*41d0*/  USHF.L.U32 UR17, UR7, UR5, URZ ;  /* 0x0000000507117299 */ /* 0x000fe4000800063f */
[----:B------:R-:W-:Y:S01]  /*41e0*/  ULOP3.LUT UR16, URZ, UR6, URZ, 0x33, !UPT ;  /* 0x000000063f107292 */ /* 0x000fe2000f8e333f */
[----:B------:R-:W-:Y:S01]  /*41f0*/  ULDC.64 UR20, c[0x0][0x198] ;  /* 0x0000660000147ab9 */ /* 0x000fe20000000a00 */
[----:B0-----:R-:W-:-:S05]  /*4200*/  VIADD R3, R3, 0x3f ;  /* 0x0000003f03037836 */ /* 0x001fca0000000000 */
[----:B------:R-:W-:-:S04]  /*4210*/  SHF.R.S32.HI R4, RZ, 0x1f, R3 ;  /* 0x0000001fff047819 */ /* 0x000fc80000011403 */
[----:B------:R-:W-:Y:S01]  /*4220*/  LEA.HI R4, R4, R3, RZ, 0x6 ;  /* 0x0000000304047211 */ /* 0x000fe200078f30ff */
[C---:B-1----:R-:W-:Y:S02]  /*4230*/  IMAD.SHL.U32 R13, R19.reuse, 0x10, RZ ;  /* 0x00000010130d7824 */ /* 0x042fe400078e00ff */
[----:B------:R-:W-:Y:S01]  /*4240*/  IMAD.SHL.U32 R19, R19, 0x400, RZ ;  /* 0x0000040013137824 */ /* 0x000fe200078e00ff */
[----:B------:R-:W-:Y:S02]  /*4250*/  SHF.R.S32.HI R12, RZ, 0x6, R4 ;  /* 0x00000006ff0c7819 */ /* 0x000fe40000011404 */
[----:B------:R-:W-:Y:S02]  /*4260*/  LOP3.LUT R13, R13, 0x10, RZ, 0xc0, !PT ;  /* 0x000000100d0d7812 */ /* 0x000fe400078ec0ff */
[----:B------:R-:W-:Y:S01]  /*4270*/  LOP3.LUT R19, R19, 0x400, RZ, 0xc0, !PT ;  /* 0x0000040013137812 */ /* 0x000fe200078ec0ff */
[----:B------:R-:W-:-:S07]  /*4280*/  VIADD R20, R12, 0x1 ;  /* 0x000000010c147836 */ /* 0x000fce0000000000 */
.L_x_82:
[----:B------:R-:W-:-:S03]  /*4290*/  UMOV UR4, 0xffffffff ;  /* 0xffffffff00047882 */ /* 0x000fc60000000000 */
[----:B------:R-:W-:Y:S05]  /*42a0*/  BRA.DIV UR4, `(.L_x_72) ;  /* 0x0000001204a47947 */ /* 0x000fea000b800000 */
[----:B------:R-:W-:-:S13]  /*42b0*/  ELECT P6, URZ, PT ;  /* 0x00000000003f782f */ /* 0x000fda00038c0000 */
.L_x_100:
[----:B------:R-:W0:Y:S01]  /*42c0*/  LDC R3, c[0x0][0x28c] ;  /* 0x0000a300ff037b82 */ /* 0x000e220000000800 */
[----:B------:R-:W-:Y:S01]  /*42d0*/  BSSY B1, `(.L_x_73) ;  /* 0x0000038000017945 */ /* 0x000fe20003800000 */
[----:B0-----:R-:W-:-:S13]  /*42e0*/  ISETP.LT.OR P6, PT, R3, 0x1, !P6 ;  /* 0x000000010300780c */ /* 0x001fda00077c1670 */
[----:B------:R-:W-:Y:S05]  /*42f0*/  @P6 BRA `(.L_x_74) ;  /* 0x0000000000d46947 */ /* 0x000fea0003800000 */
[----:B------:R-:W-:Y:S02]  /*4300*/  IMAD R22, R22, 0x20, R13 ;  /* 0x0000002016167824 */ /* 0x000fe400078e020d */
[----:B------:R-:W-:Y:S02]  /*4310*/  IMAD.SHL.U32 R21, R21, 0x80, RZ ;  /* 0x0000008015157824 */ /* 0x000fe400078e00ff */
[----:B------:R-:W-:Y:S02]  /*4320*/  IMAD.MOV.U32 R23, RZ, RZ, RZ ;  /* 0x000000ffff177224 */ /* 0x000fe400078e00ff */
[----:B------:R-:W-:Y:S02]  /*4330*/  IMAD.MOV.U32 R3, RZ, RZ, R20 ;  /* 0x000000ffff037224 */ /* 0x000fe400078e0014 */
[----:B------:R-:W-:Y:S02]  /*4340*/  IMAD.MOV.U32 R4, RZ, RZ, R8 ;  /* 0x000000ffff047224 */ /* 0x000fe400078e0008 */
[----:B------:R-:W-:-:S07]  /*4350*/  IMAD.MOV.U32 R6, RZ, RZ, R9 ;  /* 0x000000ffff067224 */ /* 0x000fce00078e0009 */
.L_x_77:
[----:B------:R-:W0:Y:S01]  /*4360*/  S2R R14, SR_CgaCtaId ;  /* 0x00000000000e7919 */ /* 0x000e220000008800 */
[----:B------:R-:W-:Y:S02]  /*4370*/  MOV R5, 0x400 ;  /* 0x0000040000057802 */ /* 0x000fe40000000f00 */
[----:B------:R-:W-:Y:S02]  /*4380*/  ISETP.NE.AND P1, PT, R0, RZ, PT ;  /* 0x000000ff0000720c */ /* 0x000fe40003f25270 */
[----:B0-----:R-:W-:Y:S02]  /*4390*/  LEA R15, R14, R5, 0x18 ;  /* 0x000000050e0f7211 */ /* 0x001fe400078ec0ff */
[----:B------:R-:W-:-:S09]  /*43a0*/  SHF.L.U32 R5, R4, 0x1f, RZ ;  /* 0x0000001f04057819 */ /* 0x000fd200000006ff */
[----:B------:R-:W0:Y:S01]  /*43b0*/  @!P1 LDC R14, c[0x0][0x500] ;  /* 0x00014000ff0e9b82 */ /* 0x000e220000000800 */
[----:B------:R-:W-:-:S04]  /*43c0*/  IMAD R24, R6, 0x8, R15 ;  /* 0x0000000806187824 */ /* 0x000fc800078e020f */
[----:B------:R-:W1:Y:S02]  /*43d0*/  SYNCS.PHASECHK.TRANS64.TRYWAIT P0, [R24+URZ+0x58], R5 ;  /* 0x00005805180075a7 */ /* 0x000e64000800017f */
[----:B-1----:R-:W-:Y:S05]  /*43e0*/  @!P0 BRA `(.L_x_75) ;  /* 0x0000001000748947 */ /* 0x002fea0003800000 */
.L_x_101:
[----:B-1----:R-:W-:Y:S01]  /*43f0*/  PRMT R5, R10, 0x9910, RZ ;  /* 0x000099100a057816 */ /* 0x002fe200000000ff */
[----:B0-----:R0:W-:Y:S03]  /*4400*/  @!P1 SYNCS.ARRIVE.TRANS64 RZ, [R24+URZ], R14 ;  /* 0x0000000e18ff99a7 */ /* 0x0011e6000800003f */
[----:B------:R-:W-:-:S13]  /*4410*/  ISETP.NE.AND P0, PT, R5, 0x2, PT ;  /* 0x000000020500780c */ /* 0x000fda0003f05270 */
[----:B0-----:R-:W-:Y:S05]  /*4420*/  @P0 BRA `(.L_x_76) ;  /* 0x0000000000040947 */ /* 0x001fea0003800000 */
[----:B------:R-:W-:Y:S01]  /*4430*/  BPT.TRAP 0x1 ;  /* 0x000000040000795c */ /* 0x000fe20000300000 */
.L_x_76:
[----:B------:R-:W-:Y:S01]  /*4440*/  IMAD R5, R6, 0x800, R19 ;  /* 0x0000080006057824 */ /* 0x000fe200078e0213 */
[----:B------:R-:W-:Y:S01]  /*4450*/  R2UR UR9, R24 ;  /* 0x00000000180972ca */ /* 0x000fe200000e0000 */
[--C-:B------:R-:W-:Y:S01]  /*4460*/  IMAD R14, R6, 0x4000, R15.reuse ;  /* 0x00004000060e7824 */ /* 0x100fe200078e020f */
[----:B------:R-:W-:Y:S01]  /*4470*/  UIADD3 UR4, UP0, UR20, 0xf0, URZ ;  /* 0x000000f014047890 */ /* 0x000fe2000ff1e03f */
[----:B------:R-:W-:Y:S01]  /*4480*/  IMAD R5, R5, 0x2, R15 ;  /* 0x0000000205057824 */ /* 0x000fe200078e020f */
[----:B------:R-:W-:Y:S01]  /*4490*/  R2UR UR11, R21 ;  /* 0x00000000150b72ca */ /* 0x000fe200000e0000 */
[----:B------:R-:W-:Y:S01]  /*44a0*/  VIADD R3, R3, 0xffffffff ;  /* 0xffffffff03037836 */ /* 0x000fe20000000000 */
[----:B------:R-:W-:Y:S01]  /*44b0*/  R2UR UR5, R14 ;  /* 0x000000000e0572ca */ /* 0x000fe200000e0000 */
[----:B------:R-:W-:Y:S01]  /*44c0*/  UIADD3 UR22, UP1, UR20, 0x1f0, URZ ;  /* 0x000001f014167890 */ /* 0x000fe2000ff3e03f */
[----:B------:R-:W-:Y:S01]  /*44d0*/  R2UR UR8, R5 ;  /* 0x00000000050872ca */ /* 0x000fe200000e0000 */
[----:B------:R-:W-:Y:S01]  /*44e0*/  VIADD R6, R6, 0x1 ;  /* 0x0000000106067836 */ /* 0x000fe20000000000 */
[----:B------:R-:W-:Y:S01]  /*44f0*/  R2UR UR10, R23 ;  /* 0x00000000170a72ca */ /* 0x000fe200000e0000 */
[----:B------:R-:W-:Y:S01]  /*4500*/  UIADD3.X UR23, URZ, UR21, URZ, UP1, !UPT ;  /* 0x000000153f177290 */ /* 0x000fe20008ffe43f */
[----:B------:R-:W-:Y:S01]  /*4510*/  R2UR UR12, R7 ;  /* 0x00000000070c72ca */ /* 0x000fe200000e0000 */
[----:B------:R-:W-:Y:S01]  /*4520*/  UMOV UR6, 0x0 ;  /* 0x0000000000067882 */ /* 0x000fe20000000000 */
[----:B------:R-:W-:Y:S01]  /*4530*/  R2UR UR18, R22 ;  /* 0x00000000161272ca */ /* 0x000fe200000e0000 */
[----:B------:R-:W-:Y:S01]  /*4540*/  UMOV UR7, 0x10000000 ;  /* 0x1000000000077882 */ /* 0x000fe20000000000 */
[----:B------:R-:W-:Y:S01]  /*4550*/  ISETP.GT.AND P1, PT, R3, 0x1, PT ;  /* 0x000000010300780c */ /* 0x000fe20003f24270 */
[----:B------:R-:W-:Y:S01]  /*4560*/  UMOV UR19, 0x30000 ;  /* 0x0003000000137882 */ /* 0x000fe20000000000 */
[C---:B------:R-:W-:Y:S01]  /*4570*/  ISETP.NE.AND P0, PT, R6.reuse, 0xb, PT ;  /* 0x0000000b0600780c */ /* 0x040fe20003f05270 */
[----:B------:R-:W-:Y:S01]  /*4580*/  UIADD3 UR13, UR5, 0x180, URZ ;  /* 0x00000180050d7890 */ /* 0x000fe2000fffe03f */
[----:B------:R-:W-:Y:S01]  /*4590*/  VIADD R23, R23, 0x40 ;  /* 0x0000004017177836 */ /* 0x000fe20000000000 */
[----:B------:R-:W-:Y:S01]  /*45a0*/  UIADD3.X UR5, URZ, UR21, URZ, UP0, !UPT ;  /* 0x000000153f057290 */ /* 0x000fe200087fe43f */
[----:B------:R-:W-:Y:S01]  /*45b0*/  SEL R5, RZ, 0x1, P0 ;  /* 0x00000001ff057807 */ /* 0x000fe20000000000 */
[----:B------:R-:W-:Y:S01]  /*45c0*/  UIADD3 UR14, UR8, 0x2c180, URZ ;  /* 0x0002c180080e7890 */ /* 0x000fe2000fffe03f */
[----:B------:R-:W-:-:S02]  /*45d0*/  SEL R6, R6, RZ, P0 ;  /* 0x000000ff06067207 */ /* 0x000fc40000000000 */
[----:B------:R-:W-:Y:S01]  /*45e0*/  UMOV UR8, UR13 ;  /* 0x0000000d00087c82 */ /* 0x000fe20008000000 */
[----:B------:R-:W-:-:S03]  /*45f0*/  LOP3.LUT R4, R4, R5, RZ, 0x3c, !PT ;  /* 0x0000000504047212 */ /* 0x000fc600078e3cff */
[----:B------:R0:W-:Y:S02]  /*4600*/  UTMALDG.3D [UR8], [UR4], desc[UR6] ;  /* 0x00000608040075b4 */ /* 0x0001e40008011000 */
[----:B0-----:R-:W-:Y:S01]  /*4610*/  UMOV UR8, UR14 ;  /* 0x0000000e00087c82 */ /* 0x001fe20008000000 */
[----:B------:R-:W-:Y:S02]  /*4620*/  UMOV UR11, UR18 ;  /* 0x00000012000b7c82 */ /* 0x000fe40008000000 */
[----:B------:R0:W-:Y:S02]  /*4630*/  UTMALDG.3D.MULTICAST [UR8], [UR22], UR19, desc[UR6] ;  /* 0x00000608160073b4 */ /* 0x0001e40008011813 */
[----:B0-----:R-:W-:Y:S05]  /*4640*/  @P1 BRA `(.L_x_77) ;  /* 0xfffffffc00441947 */ /* 0x001fea000383ffff */
.L_x_74:
[----:B------:R-:W-:Y:S05]  /*4650*/  BSYNC B1 ;  /* 0x0000000000017941 */ /* 0x000fea0003800000 */
.L_x_73:
[----:B------:R-:W-:Y:S01]  /*4660*/  LOP3.LUT P1, RZ, R11, 0xff, RZ, 0xc0, !PT ;  /* 0x000000ff0bff7812 */ /* 0x000fe2000782c0ff */
[C---:B------:R-:W-:Y:S01]  /*4670*/  IMAD.IADD R6, R12.reuse, 0x1, R9 ;  /* 0x000000010c067824 */ /* 0x040fe200078e0209 */
[----:B------:R-:W-:Y:S01]  /*4680*/  ULDC.64 UR4, c[0x0][0x650] ;  /* 0x0001940000047ab9 */ /* 0x000fe20000000a00 */
[----:B------:R-:W-:Y:S01]  /*4690*/  ISETP.GE.U32.AND P2, PT, R12, 0xb, PT ;  /* 0x0000000b0c00780c */ /* 0x000fe20003f46070 */
[----:B------:R-:W-:Y:S01]  /*46a0*/  BSSY B1, `(.L_x_78) ;  /* 0x000006d000017945 */ /* 0x000fe20003800000 */
[----:B------:R-:W-:Y:S01]  /*46b0*/  IMAD.MOV.U32 R21, RZ, RZ, -0x1 ;  /* 0xffffffffff157424 */ /* 0x000fe200078e00ff */
[----:B------:R-:W-:Y:S01]  /*46c0*/  ISETP.GT.U32.AND P0, PT, R6, 0xa, PT ;  /* 0x0000000a0600780c */ /* 0x000fe20003f04070 */
[----:B------:R-:W-:Y:S01]  /*46d0*/  IMAD.MOV.U32 R22, RZ, RZ, -0x1 ;  /* 0xffffffffff167424 */ /* 0x000fe200078e00ff */
[----:B------:R-:W-:Y:S01]  /*46e0*/  PRMT R11, RZ, 0x7610, R11 ;  /* 0x00007610ff0b7816 */ /* 0x000fe2000000000b */
[----:B------:R-:W-:Y:S01]  /*46f0*/  IMAD.MOV.U32 R7, RZ, RZ, -0x1 ;  /* 0xffffffffff077424 */ /* 0x000fe200078e00ff */
[----:B------:R-:W-:-:S03]  /*4700*/  ISETP.LT.U32.AND P0, PT, R12, 0xb, P0 ;  /* 0x0000000b0c00780c */ /* 0x000fc60000701070 */
[----:B------:R-:W0:Y:S01]  /*4710*/  @P1 S2R R4, SR_CgaCtaId ;  /* 0x0000000000041919 */ /* 0x000e220000008800 */
[----:B------:R-:W-:-:S04]  /*4720*/  @P1 MOV R3, 0x400 ;  /* 0x0000040000031802 */ /* 0x000fc80000000f00 */
[----:B0-----:R-:W-:Y:S01]  /*4730*/  @P1 LEA R3, R4, R3, 0x18 ;  /* 0x0000000304031211 */ /* 0x001fe200078ec0ff */
[----:B------:R-:W-:-:S03]  /*4740*/  IMAD.WIDE.U32 R4, R6, -0x45d1745d, RZ ;  /* 0xba2e8ba306047825 */ /* 0x000fc600078e00ff */
[----:B------:R0:W-:Y:S01]  /*4750*/  @P1 SYNCS.ARRIVE.TRANS64.A1T0 RZ, [R3+URZ+0xc8], RZ ;  /* 0x0000c8ff03ff19a7 */ /* 0x0001e2000810003f */
[----:B------:R-:W-:Y:S02]  /*4760*/  IADD3 R2, P1, R2, UR36, RZ ;  /* 0x0000002402027c10 */ /* 0x000fe4000ff3e0ff */
[----:B------:R-:W-:Y:S02]  /*4770*/  SHF.R.U32.HI R5, RZ, 0x3, R5 ;  /* 0x00000003ff057819 */ /* 0x000fe40000011605 */
[----:B------:R-:W-:Y:S02]  /*4780*/  IADD3.X R17, R17, UR42, RZ, P1, !PT ;  /* 0x0000002a11117c10 */ /* 0x000fe40008ffe4ff */
[----:B0-----:R-:W-:Y:S01]  /*4790*/  SEL R3, RZ, 0x1, !P0 ;  /* 0x00000001ff037807 */ /* 0x001fe20004000000 */
[----:B------:R-:W-:Y:S01]  /*47a0*/  IMAD R9, R5, -0xb, R6 ;  /* 0xfffffff505097824 */ /* 0x000fe200078e0206 */
[----:B------:R-:W-:Y:S02]  /*47b0*/  ISETP.GE.U32.AND P0, PT, R2, UR4, PT ;  /* 0x0000000402007c0c */ /* 0x000fe4000bf06070 */
[----:B------:R-:W-:-:S02]  /*47c0*/  LOP3.LUT R8, R8, R3, RZ, 0x3c, !PT ;  /* 0x0000000308087212 */ /* 0x000fc400078e3cff */
[----:B------:R-:W-:Y:S02]  /*47d0*/  ISETP.GE.U32.AND.EX P0, PT, R17, UR5, PT, P0 ;  /* 0x0000000511007c0c */ /* 0x000fe4000bf06100 */
[----:B------:R-:W-:Y:S02]  /*47e0*/  @P2 LOP3.LUT R8, R8, 0x1, R5, 0x78, !PT ;  /* 0x0000000108082812 */ /* 0x000fe400078e7805 */
[----:B------:R-:W-:-:S09]  /*47f0*/  PRMT R3, RZ, 0x7610, R3 ;  /* 0x00007610ff037816 */ /* 0x000fd20000000003 */
[----:B------:R-:W-:Y:S05]  /*4800*/  @P0 BRA `(.L_x_79) ;  /* 0x0000000400580947 */ /* 0x000fea0003800000 */
[----:B------:R-:W0:Y:S01]  /*4810*/  S2R R21, SR_CTAID.X ;  /* 0x0000000000157919 */ /* 0x000e220000002500 */
[----:B------:R-:W-:Y:S01]  /*4820*/  ULDC.64 UR4, c[0x0][0x628] ;  /* 0x00018a0000047ab9 */ /* 0x000fe20000000a00 */
[----:B------:R-:W-:Y:S01]  /*4830*/  ULDC UR7, c[0x0][0x630] ;  /* 0x00018c0000077ab9 */ /* 0x000fe20000000800 */
[----:B------:R-:W-:Y:S01]  /*4840*/  ISETP.NE.U32.AND P0, PT, RZ, UR4, PT ;  /* 0x00000004ff007c0c */ /* 0x000fe2000bf05070 */
[----:B------:R-:W1:Y:S01]  /*4850*/  S2R R15, SR_CTAID.Y ;  /* 0x00000000000f7919 */ /* 0x000e620000002600 */
[----:B------:R-:W-:Y:S01]  /*4860*/  ULDC UR8, c[0x0][0x150] ;  /* 0x0000540000087ab9 */ /* 0x000fe20000000800 */
[----:B------:R-:W-:Y:S01]  /*4870*/  IMAD.MOV.U32 R4, RZ, RZ, R2 ;  /* 0x000000ffff047224 */ /* 0x000fe200078e0002 */
[----:B------:R-:W-:Y:S01]  /*4880*/  ISETP.NE.AND.EX P0, PT, RZ, UR5, PT, P0 ;  /* 0x00000005ff007c0c */ /* 0x000fe2000bf05300 */
[----:B------:R-:W-:Y:S01]  /*4890*/  IMAD.MOV.U32 R5, RZ, RZ, R17 ;  /* 0x000000ffff057224 */ /* 0x000fe200078e0011 */
[----:B0-----:R-:W-:-:S11]  /*48a0*/  I2FP.F32.U32 R22, R21 ;  /* 0x0000001500167245 */ /* 0x001fd60000201000 */
[----:B------:R-:W-:Y:S05]  /*48b0*/  @!P0 BRA `(.L_x_80) ;  /* 0x0000000000288947 */ /* 0x000fea0003800000 */
[----:B------:R-:W-:Y:S02]  /*48c0*/  ULDC UR6, c[0x0][0x634] ;  /* 0x00018d0000067ab9 */ /* 0x000fe40000000800 */
[----:B------:R-:W-:-:S05]  /*48d0*/  IADD3 R5, P0, R2, UR6, RZ ;  /* 0x0000000602057c10 */ /* 0x000fca000ff1e0ff */
[----:B------:R-:W-:-:S04]  /*48e0*/  IMAD.X R3, RZ, RZ, R17, P0 ;  /* 0x000000ffff037224 */ /* 0x000fc800000e0611 */
[----:B------:R-:W-:-:S04]  /*48f0*/  IMAD.WIDE.U32 R6, R3, UR4, RZ ;  /* 0x0000000403067c25 */ /* 0x000fc8000f8e00ff */
[----:B------:R-:W-:-:S04]  /*4900*/  IMAD.WIDE.U32 R6, P0, R5, UR5, R6 ;  /* 0x0000000505067c25 */ /* 0x000fc8000f800006 */
[----:B------:R-:W-:-:S04]  /*4910*/  IMAD.WIDE.U32 R4, R5, UR4, RZ ;  /* 0x0000000405047c25 */ /* 0x000fc8000f8e00ff */
[----:B------:R-:W-:Y:S01]  /*4920*/  IMAD.MOV.U32 R4, RZ, RZ, R7 ;  /* 0x000000ffff047224 */ /* 0x000fe200078e0007 */
[----:B------:R-:W-:Y:S01]  /*4930*/  IADD3 RZ, P1, R5, R6, RZ ;  /* 0x0000000605ff7210 */ /* 0x000fe20007f3e0ff */
[----:B------:R-:W-:-:S04]  /*4940*/  IMAD.X R5, RZ, RZ, RZ, P0 ;  /* 0x000000ffff057224 */ /* 0x000fc800000e06ff */
[----:B------:R-:W-:-:S08]  /*4950*/  IMAD.WIDE.U32.X R4, R3, UR5, R4, P1 ;  /* 0x0000000503047c25 */ /* 0x000fd000088e0404 */
.L_x_80:
[--C-:B------:R-:W-:Y:S01]  /*4960*/  SHF.R.U64 R14, R4, UR7, R5.reuse ;  /* 0x00000007040e7c19 */ /* 0x100fe20008001205 */
[----:B------:R-:W-:Y:S01]  /*4970*/  FMUL R22, R22, UR8 ;  /* 0x0000000816167c20 */ /* 0x000fe20008400000 */
[----:B------:R-:W-:Y:S01]  /*4980*/  SHF.R.U32.HI R3, RZ, UR7, R5 ;  /* 0x00000007ff037c19 */ /* 0x000fe20008011605 */
[----:B------:R-:W0:Y:S01]  /*4990*/  LDC R6, c[0x0][0x144] ;  /* 0x00005100ff067b82 */ /* 0x000e220000000800 */
[----:B------:R-:W-:Y:S01]  /*49a0*/  IADD3 R4, P0, RZ, -R14, RZ ;  /* 0x8000000eff047210 */ /* 0x000fe20007f1e0ff */
[----:B------:R-:W-:Y:S01]  /*49b0*/  ULDC.64 UR4, c[0x0][0x620] ;  /* 0x0001880000047ab9 */ /* 0x000fe20000000a00 */
[----:B-1----:R-:W-:Y:S01]  /*49c0*/  I2FP.F32.U32 R5, R15 ;  /* 0x0000000f00057245 */ /* 0x002fe20000201000 */
[----:B------:R-:W1:Y:S01]  /*49d0*/  F2I.U32.TRUNC.NTZ R22, R22 ;  /* 0x0000001600167305 */ /* 0x000e62000020f000 */
[----:B------:R-:W-:Y:S01]  /*49e0*/  ULDC UR6, c[0x0][0x154] ;  /* 0x0000550000067ab9 */ /* 0x000fe20000000800 */
[----:B------:R-:W-:Y:S01]  /*49f0*/  IMAD.X R3, RZ, RZ, ~R3, P0 ;  /* 0x000000ffff037224 */ /* 0x000fe200000e0e03 */
[----:B------:R-:W-:Y:S01]  /*4a00*/  ISETP.NE.AND P2, PT, R16, 0x1, PT ;  /* 0x000000011000780c */ /* 0x000fe20003f45270 */
[----:B------:R-:W-:Y:S01]  /*4a10*/  FMUL R23, R5, UR6 ;  /* 0x0000000605177c20 */ /* 0x000fe20008400000 */
[----:B------:R-:W2:Y:S01]  /*4a20*/  LDC R24, c[0x0][0x148] ;  /* 0x00005200ff187b82 */ /* 0x000ea20000000800 */
[----:B------:R-:W-:Y:S01]  /*4a30*/  IMAD R3, R3, UR4, RZ ;  /* 0x0000000403037c24 */ /* 0x000fe2000f8e02ff */
[----:B------:R-:W-:-:S02]  /*4a40*/  ULDC.64 UR6, c[0x0][0x640] ;  /* 0x0001900000067ab9 */ /* 0x000fc40000000a00 */
[----:B------:R-:W-:Y:S01]  /*4a50*/  ISETP.NE.U32.AND P0, PT, RZ, UR6, PT ;  /* 0x00000006ff007c0c */ /* 0x000fe2000bf05070 */
[C---:B------:R-:W-:Y:S01]  /*4a60*/  IMAD R7, R4.reuse, UR5, R3 ;  /* 0x0000000504077c24 */ /* 0x040fe2000f8e0203 */
[----:B------:R-:W3:Y:S01]  /*4a70*/  F2I.U32.TRUNC.NTZ R23, R23 ;  /* 0x0000001700177305 */ /* 0x000ee2000020f000 */
[----:B------:R-:W-:Y:S01]  /*4a80*/  IMAD.MOV.U32 R3, RZ, RZ, R17 ;  /* 0x000000ffff037224 */ /* 0x000fe200078e0011 */
[----:B------:R-:W-:Y:S01]  /*4a90*/  ISETP.NE.AND.EX P0, PT, RZ, UR7, PT, P0 ;  /* 0x00000007ff007c0c */ /* 0x000fe2000bf05300 */
[----:B-1----:R-:W-:Y:S02]  /*4aa0*/  IMAD.MOV R22, RZ, RZ, -R22 ;  /* 0x000000ffff167224 */ /* 0x002fe400078e0a16 */
[----:B------:R-:W-:Y:S01]  /*4ab0*/  IMAD.WIDE.U32 R4, R4, UR4, R2 ;  /* 0x0000000404047c25 */ /* 0x000fe2000f8e0002 */
[----:B------:R-:W-:-:S03]  /*4ac0*/  ULDC UR4, c[0x0][0x618] ;  /* 0x0001860000047ab9 */ /* 0x000fc60000000800 */
[----:B------:R-:W-:Y:S02]  /*4ad0*/  IMAD.IADD R5, R5, 0x1, R7 ;  /* 0x0000000105057824 */ /* 0x000fe400078e0207 */
[----:B0-----:R-:W-:-:S03]  /*4ae0*/  IMAD R3, R6, R22, R21 ;  /* 0x0000001606037224 */ /* 0x001fc600078e0215 */
[----:B------:R-:W-:Y:S01]  /*4af0*/  SHF.R.U64 R21, R4, UR4, R5 ;  /* 0x0000000404157c19 */ /* 0x000fe20008001205 */
[----:B---3--:R-:W-:Y:S01]  /*4b00*/  IMAD.MOV R6, RZ, RZ, -R23 ;  /* 0x000000ffff067224 */ /* 0x008fe200078e0a17 */
[----:B------:R-:W-:Y:S01]  /*4b10*/  SHF.R.U32.HI R4, RZ, UR4, R5 ;  /* 0x00000004ff047c19 */ /* 0x000fe20008011605 */
[----:B------:R-:W-:Y:S02]  /*4b20*/  ULDC UR4, c[0x0][0x608] ;  /* 0x0001820000047ab9 */ /* 0x000fe40000000800 */
[----:B--2---:R-:W-:Y:S01]  /*4b30*/  @P2 IMAD R3, R24, R6, R15 ;  /* 0x0000000618032224 */ /* 0x004fe200078e020f */
[--C-:B------:R-:W-:Y:S02]  /*4b40*/  SHF.R.U64 R22, R21, UR4, R4.reuse ;  /* 0x0000000415167c19 */ /* 0x100fe40008001204 */
[----:B------:R-:W-:Y:S01]  /*4b50*/  SHF.R.U32.HI R5, RZ, UR4, R4 ;  /* 0x00000004ff057c19 */ /* 0x000fe20008011604 */
[----:B------:R-:W-:-:S03]  /*4b60*/  ULDC UR4, c[0x0][0x658] ;  /* 0x0001960000047ab9 */ /* 0x000fc60000000800 */
[--C-:B------:R-:W-:Y:S02]  /*4b70*/  SHF.R.U64 R15, R22, UR4, R5.reuse ;  /* 0x00000004160f7c19 */ /* 0x100fe40008001205 */
[----:B------:R-:W-:-:S03]  /*4b80*/  SHF.R.U32.HI R23, RZ, UR4, R5 ;  /* 0x00000004ff177c19 */ /* 0x000fc60008011605 */
[----:B------:R-:W-:Y:S02]  /*4b90*/  IMAD.MOV.U32 R6, RZ, RZ, R15 ;  /* 0x000000ffff067224 */ /* 0x000fe400078e000f */
[----:B------:R-:W-:Y:S01]  /*4ba0*/  IMAD.MOV.U32 R5, RZ, RZ, R23 ;  /* 0x000000ffff057224 */ /* 0x000fe200078e0017 */
[----:B------:R-:W-:Y:S06]  /*4bb0*/  @!P0 BRA `(.L_x_81) ;  /* 0x00000000002c8947 */ /* 0x000fec0003800000 */
        /* <DEDUP_REMOVED lines=9> */
[----:B------:R-:W-:-:S04]  /*4c50*/  IMAD.WIDE.U32.X R4, R23, UR7, R4, P1 ;  /* 0x0000000717047c25 */ /* 0x000fc800088e0404 */
[----:B------:R-:W-:-:S07]  /*4c60*/  IMAD.MOV.U32 R6, RZ, RZ, R4 ;  /* 0x000000ffff067224 */ /* 0x000fce00078e0004 */
.L_x_81:
[----:B------:R-:W-:Y:S01]  /*4c70*/  ULDC UR4, c[0x0][0x648] ;  /* 0x0001920000047ab9 */ /* 0x000fe20000000800 */
[----:B------:R-:W-:Y:S01]  /*4c80*/  LOP3.LUT R4, R22, UR16, RZ, 0xc0, !PT ;  /* 0x0000001016047c12 */ /* 0x000fe2000f8ec0ff */
[----:B------:R-:W-:Y:S01]  /*4c90*/  ULDC UR5, c[0x0][0x610] ;  /* 0x0001840000057ab9 */ /* 0x000fe20000000800 */
[----:B------:R-:W-:Y:S01]  /*4ca0*/  SHF.R.U64 R5, R6, UR4, R5 ;  /* 0x0000000406057c19 */ /* 0x000fe20008001205 */
[----:B------:R-:W-:Y:S01]  /*4cb0*/  ULDC UR4, c[0x0][0x638] ;  /* 0x00018e0000047ab9 */ /* 0x000fe20000000800 */
[----:B------:R-:W-:Y:S01]  /*4cc0*/  LOP3.LUT R22, R21, UR15, RZ, 0xc0, !PT ;  /* 0x0000000f15167c12 */ /* 0x000fe2000f8ec0ff */
[----:B------:R-:W-:Y:S02]  /*4cd0*/  IMAD.MOV.U32 R7, RZ, RZ, R14 ;  /* 0x000000ffff077224 */ /* 0x000fe400078e000e */
[----:B------:R-:W-:Y:S02]  /*4ce0*/  IMAD.MOV R6, RZ, RZ, -R5 ;  /* 0x000000ffff067224 */ /* 0x000fe400078e0a05 */
[----:B------:R-:W-:-:S02]  /*4cf0*/  IMAD R4, R5, UR17, R4 ;  /* 0x0000001105047c24 */ /* 0x000fc4000f8e0204 */
[----:B------:R-:W-:Y:S01]  /*4d00*/  IMAD R15, R6, UR4, R15 ;  /* 0x00000004060f7c24 */ /* 0x000fe2000f8e020f */
[----:B------:R-:W-:Y:S01]  /*4d10*/  ULDC UR4, c[0x0][0x600] ;  /* 0x0001800000047ab9 */ /* 0x000fe20000000800 */
[----:B------:R-:W-:Y:S02]  /*4d20*/  IMAD R21, R4, UR5, R3 ;  /* 0x0000000504157c24 */ /* 0x000fe4000f8e0203 */
[----:B------:R-:W-:Y:S02]  /*4d30*/  IMAD R4, R15, UR4, R22 ;  /* 0x000000040f047c24 */ /* 0x000fe4000f8e0216 */
[----:B------:R-:W-:-:S03]  /*4d40*/  IMAD.MOV.U32 R3, RZ, RZ, 0x1 ;  /* 0x00000001ff037424 */ /* 0x000fc600078e00ff */
[----:B------:R-:W-:Y:S02]  /*4d50*/  SEL R22, R4, R21, !P2 ;  /* 0x0000001504167207 */ /* 0x000fe40005000000 */
[----:B------:R-:W-:-:S07]  /*4d60*/  SEL R21, R21, R4, !P2 ;  /* 0x0000000415157207 */ /* 0x000fce0005000000 */
.L_x_79:
[----:B------:R-:W-:Y:S05]  /*4d70*/  BSYNC B1 ;  /* 0x0000000000017941 */ /* 0x000fea0003800000 */
.L_x_78:
[----:B------:R-:W-:-:S13]  /*4d80*/  LOP3.LUT P0, RZ, R3, 0xff, RZ, 0xc0, !PT ;  /* 0x000000ff03ff7812 */ /* 0x000fda000780c0ff */
[----:B------:R-:W-:Y:S05]  /*4d90*/  @P0 BRA `(.L_x_82) ;  /* 0xfffffff4003c0947 */ /* 0x000fea000383ffff */
[----:B------:R-:W-:Y:S05]  /*4da0*/  BSYNC B0 ;  /* 0x0000000000007941 */ /* 0x000fea0003800000 */
.L_x_71:
[----:B------:R-:W-:-:S03]  /*4db0*/  UMOV UR4, 0xffffffff ;  /* 0xffffffff00047882 */ /* 0x000fc60000000000 */
[----:B------:R-:W-:Y:S05]  /*4dc0*/  BRA.DIV UR4, `(.L_x_83) ;  /* 0x0000000a04107947 */ /* 0x000fea000b800000 */
[----:B------:R-:W-:-:S13]  /*4dd0*/  ELECT P6, URZ, PT ;  /* 0x00000000003f782f */ /* 0x000fda00038c0000 */
.L_x_104:
[----:B------:R-:W-:Y:S04]  /*4de0*/  BSSY B0, `(.L_x_84) ;  /* 0x000006a000007945 */ /* 0x000fe80003800000 */
[----:B------:R-:W-:Y:S05]  /*4df0*/  @!P6 BRA `(.L_x_85) ;  /* 0x0000000400a0e947 */ /* 0x000fea0003800000 */
[----:B------:R-:W-:-:S04]  /*4e00*/  LOP3.LUT R18, R18, 0x2, RZ, 0xfc, !PT ;  /* 0x0000000212127812 */ /* 0x000fc800078efcff */
[----:B------:R-:W-:-:S13]  /*4e10*/  ISETP.NE.AND P0, PT, R18, 0x3, PT ;  /* 0x000000031200780c */ /* 0x000fda0003f05270 */
[----:B------:R-:W-:Y:S05]  /*4e20*/  @!P0 BRA `(.L_x_86) ;  /* 0x0000000000048947 */ /* 0x000fea0003800000 */
[----:B------:R-:W-:Y:S01]  /*4e30*/  BPT.TRAP 0x1 ;  /* 0x000000040000795c */ /* 0x000fe20000300000 */
.L_x_86:
[----:B------:R-:W0:Y:S01]  /*4e40*/  S2R R3, SR_CgaCtaId ;  /* 0x0000000000037919 */ /* 0x000e220000008800 */
[----:B------:R-:W-:Y:S02]  /*4e50*/  MOV R0, 0x400 ;  /* 0x0000040000007802 */ /* 0x000fe40000000f00 */
[----:B------:R-:W-:Y:S02]  /*4e60*/  SHF.L.U32 R2, R8, 0x1f, RZ ;  /* 0x0000001f08027819 */ /* 0x000fe400000006ff */
[----:B0-----:R-:W-:-:S05]  /*4e70*/  LEA R0, R3, R0, 0x18 ;  /* 0x0000000003007211 */ /* 0x001fca00078ec0ff */
[----:B------:R-:W-:-:S04]  /*4e80*/  VIADD R0, R0, 0x58 ;  /* 0x0000005800007836 */ /* 0x000fc80000000000 */
[C---:B------:R-:W-:Y:S02]  /*4e90*/  IMAD R5, R9.reuse, 0x8, R0 ;  /* 0x0000000809057824 */ /* 0x040fe400078e0200 */
[----:B------:R-:W-:Y:S02]  /*4ea0*/  VIADD R9, R9, 0x1 ;  /* 0x0000000109097836 */ /* 0x000fe40000000000 */
[----:B------:R-:W0:Y:S03]  /*4eb0*/  SYNCS.PHASECHK.TRANS64.TRYWAIT P0, [R5+URZ], R2 ;  /* 0x00000002050075a7 */ /* 0x000e26000800017f */
[----:B------:R-:W-:-:S04]  /*4ec0*/  ISETP.NE.AND P1, PT, R9, 0xb, PT ;  /* 0x0000000b0900780c */ /* 0x000fc80003f25270 */
[----:B------:R-:W-:Y:S02]  /*4ed0*/  SEL R3, RZ, 0x1, P1 ;  /* 0x00000001ff037807 */ /* 0x000fe40000800000 */
[----:B------:R-:W-:Y:S02]  /*4ee0*/  SEL R9, R9, RZ, P1 ;  /* 0x000000ff09097207 */ /* 0x000fe40000800000 */
[----:B------:R-:W-:-:S03]  /*4ef0*/  LOP3.LUT R8, R8, R3, RZ, 0x3c, !PT ;  /* 0x0000000308087212 */ /* 0x000fc600078e3cff */
[----:B------:R-:W-:Y:S01]  /*4f00*/  IMAD R7, R9, 0x8, R0 ;  /* 0x0000000809077824 */ /* 0x000fe200078e0200 */
[----:B------:R-:W-:Y:S01]  /*4f10*/  SHF.L.U32 R4, R8, 0x1f, RZ ;  /* 0x0000001f08047819 */ /* 0x000fe200000006ff */
[----:B0-----:R-:W-:Y:S06]  /*4f20*/  @!P0 BRA `(.L_x_87) ;  /* 0x0000000400d88947 */ /* 0x001fec0003800000 */
.L_x_105:
[----:B------:R-:W1:Y:S01]  /*4f30*/  SYNCS.PHASECHK.TRANS64.TRYWAIT P0, [R7+URZ], R4 ;  /* 0x00000004070075a7 */ /* 0x000e62000800017f */
[----:B0-----:R-:W-:-:S05]  /*4f40*/  VIADD R2, R9, 0x1 ;  /* 0x0000000109027836 */ /* 0x001fca0000000000 */
[----:B------:R-:W-:-:S04]  /*4f50*/  ISETP.NE.AND P1, PT, R2, 0xb, PT ;  /* 0x0000000b0200780c */ /* 0x000fc80003f25270 */
[----:B------:R-:W-:Y:S02]  /*4f60*/  SEL R3, RZ, 0x1, P1 ;  /* 0x00000001ff037807 */ /* 0x000fe40000800000 */
[----:B------:R-:W-:Y:S02]  /*4f70*/  SEL R9, R2, RZ, P1 ;  /* 0x000000ff02097207 */ /* 0x000fe40000800000 */
[----:B------:R-:W-:-:S03]  /*4f80*/  LOP3.LUT R8, R8, R3, RZ, 0x3c, !PT ;  /* 0x0000000308087212 */ /* 0x000fc600078e3cff */
[----:B------:R-:W-:Y:S01]  /*4f90*/  IMAD R6, R9, 0x8, R0 ;  /* 0x0000000809067824 */ /* 0x000fe200078e0200 */
[----:B------:R-:W-:Y:S01]  /*4fa0*/  SHF.L.U32 R5, R8, 0x1f, RZ ;  /* 0x0000001f08057819 */ /* 0x000fe200000006ff */
[----:B-1----:R-:W-:Y:S06]  /*4fb0*/  @!P0 BRA `(.L_x_88) ;  /* 0x0000000400c88947 */ /* 0x002fec0003800000 */
.L_x_106:
[----:B------:R-:W1:Y:S01]  /*4fc0*/  SYNCS.PHASECHK.TRANS64.TRYWAIT P0, [R6+URZ], R5 ;  /* 0x00000005060075a7 */ /* 0x000e62000800017f */
[----:B------:R-:W-:-:S05]  /*4fd0*/  VIADD R2, R9, 0x1 ;  /* 0x0000000109027836 */ /* 0x000fca0000000000 */
[----:B------:R-:W-:-:S04]  /*4fe0*/  ISETP.NE.AND P1, PT, R2, 0xb, PT ;  /* 0x0000000b0200780c */ /* 0x000fc80003f25270 */
[----:B------:R-:W-:Y:S02]  /*4ff0*/  SEL R3, RZ, 0x1, P1 ;  /* 0x00000001ff037807 */ /* 0x000fe40000800000 */
[----:B0-----:R-:W-:Y:S02]  /*5000*/  SEL R7, R2, RZ, P1 ;  /* 0x000000ff02077207 */ /* 0x001fe40000800000 */
[----:B------:R-:W-:-:S03]  /*5010*/  LOP3.LUT R8, R8, R3, RZ, 0x3c, !PT ;  /* 0x0000000308087212 */ /* 0x000fc600078e3cff */
[----:B------:R-:W-:Y:S01]  /*5020*/  IMAD R9, R7, 0x8, R0 ;  /* 0x0000000807097824 */ /* 0x000fe200078e0200 */
[----:B------:R-:W-:Y:S01]  /*5030*/  SHF.L.U32 R4, R8, 0x1f, RZ ;  /* 0x0000001f08047819 */ /* 0x000fe200000006ff */
[----:B-1----:R-:W-:Y:S06]  /*5040*/  @!P0 BRA `(.L_x_89) ;  /* 0x0000000400b88947 */ /* 0x002fec0003800000 */
.L_x_107:
[----:B------:R-:W1:Y:S01]  /*5050*/  SYNCS.PHASECHK.TRANS64.TRYWAIT P0, [R9+URZ], R4 ;  /* 0x00000004090075a7 */ /* 0x000e62000800017f */
[----:B------:R-:W-:-:S05]  /*5060*/  VIADD R2, R7, 0x1 ;  /* 0x0000000107027836 */ /* 0x000fca0000000000 */
[----:B------:R-:W-:-:S04]  /*5070*/  ISETP.NE.AND P1, PT, R2, 0xb, PT ;  /* 0x0000000b0200780c */ /* 0x000fc80003f25270 */
[----:B------:R-:W-:Y:S02]  /*5080*/  SEL R3, RZ, 0x1, P1 ;  /* 0x00000001ff037807 */ /* 0x000fe40000800000 */
[----:B------:R-:W-:Y:S02]  /*5090*/  SEL R7, R2, RZ, P1 ;  /* 0x000000ff02077207 */ /* 0x000fe40000800000 */
[----:B------:R-:W-:-:S03]  /*50a0*/  LOP3.LUT R8, R8, R3, RZ, 0x3c, !PT ;  /* 0x0000000308087212 */ /* 0x000fc600078e3cff */
[----:B0-----:R-:W-:Y:S01]  /*50b0*/  IMAD R6, R7, 0x8, R0 ;  /* 0x0000000807067824 */ /* 0x001fe200078e0200 */
[----:B------:R-:W-:Y:S01]  /*50c0*/  SHF.L.U32 R5, R8, 0x1f, RZ ;  /* 0x0000001f08057819 */ /* 0x000fe200000006ff */
[----:B-1----:R-:W-:Y:S06]  /*50d0*/  @!P0 BRA `(.L_x_90) ;  /* 0x0000000400a88947 */ /* 0x002fec0003800000 */
.L_x_108:
        /* <DEDUP_REMOVED lines=9> */
.L_x_109:
        /* <DEDUP_REMOVED lines=9> */
.L_x_110:
        /* <DEDUP_REMOVED lines=9> */
.L_x_111:
[----:B------:R-:W1:Y:S01]  /*5290*/  SYNCS.PHASECHK.TRANS64.TRYWAIT P0, [R9+URZ], R4 ;  /* 0x00000004090075a7 */ /* 0x000e62000800017f */
[----:B------:R-:W-:-:S05]  /*52a0*/  VIADD R2, R7, 0x1 ;  /* 0x0000000107027836 */ /* 0x000fca0000000000 */
[----:B------:R-:W-:-:S04]  /*52b0*/  ISETP.NE.AND P1, PT, R2, 0xb, PT ;  /* 0x0000000b0200780c */ /* 0x000fc80003f25270 */
[----:B------:R-:W-:Y:S02]  /*52c0*/  SEL R3, RZ, 0x1, P1 ;  /* 0x00000001ff037807 */ /* 0x000fe40000800000 */
[----:B------:R-:W-:Y:S02]  /*52d0*/  SEL R7, R2, RZ, P1 ;  /* 0x000000ff02077207 */ /* 0x000fe40000800000 */
[----:B------:R-:W-:-:S03]  /*52e0*/  LOP3.LUT R8, R8, R3, RZ, 0x3c, !PT ;  /* 0x0000000308087212 */ /* 0x000fc600078e3cff */
[----:B------:R-:W-:Y:S01]  /*52f0*/  IMAD R10, R7, 0x8, R0 ;  /* 0x00000008070a7824 */ /* 0x000fe200078e0200 */
[----:B0-----:R-:W-:Y:S01]  /*5300*/  SHF.L.U32 R5, R8, 0x1f, RZ ;  /* 0x0000001f08057819 */ /* 0x001fe200000006ff */
[----:B-1----:R-:W-:Y:S06]  /*5310*/  @!P0 BRA `(.L_x_94) ;  /* 0x0000000400688947 */ /* 0x002fec0003800000 */
.L_x_112:
[----:B------:R-:W1:Y:S01]  /*5320*/  SYNCS.PHASECHK.TRANS64.TRYWAIT P0, [R10+URZ], R5 ;  /* 0x000000050a0075a7 */ /* 0x000e62000800017f */
[----:B------:R-:W-:-:S05]  /*5330*/  VIADD R2, R7, 0x1 ;  /* 0x0000000107027836 */ /* 0x000fca0000000000 */
[----:B------:R-:W-:-:S04]  /*5340*/  ISETP.NE.AND P1, PT, R2, 0xb, PT ;  /* 0x0000000b0200780c */ /* 0x000fc80003f25270 */
[----:B------:R-:W-:Y:S02]  /*5350*/  SEL R3, RZ, 0x1, P1 ;  /* 0x00000001ff037807 */ /* 0x000fe40000800000 */
[----:B------:R-:W-:Y:S02]  /*5360*/  SEL R7, R2, RZ, P1 ;  /* 0x000000ff02077207 */ /* 0x000fe40000800000 */
[----:B0-----:R-:W-:-:S03]  /*5370*/  LOP3.LUT R9, R8, R3, RZ, 0x3c, !PT ;  /* 0x0000000308097212 */ /* 0x001fc600078e3cff */
[----:B------:R-:W-:Y:S01]  /*5380*/  IMAD R11, R7, 0x8, R0 ;  /* 0x00000008070b7824 */ /* 0x000fe200078e0200 */
[----:B------:R-:W-:Y:S01]  /*5390*/  SHF.L.U32 R6, R9, 0x1f, RZ ;  /* 0x0000001f09067819 */ /* 0x000fe200000006ff */
[----:B-1----:R-:W-:Y:S06]  /*53a0*/  @!P0 BRA `(.L_x_95) ;  /* 0x0000000400588947 */ /* 0x002fec0003800000 */
.L_x_113:
[----:B------:R-:W1:Y:S01]  /*53b0*/  SYNCS.PHASECHK.TRANS64.TRYWAIT P0, [R11+URZ], R6 ;  /* 0x000000060b0075a7 */ /* 0x000e62000800017f */
[----:B------:R-:W-:-:S05]  /*53c0*/  VIADD R2, R7, 0x1 ;  /* 0x0000000107027836 */ /* 0x000fca0000000000 */
[----:B------:R-:W-:-:S04]  /*53d0*/  ISETP.NE.AND P1, PT, R2, 0xb, PT ;  /* 0x0000000b0200780c */ /* 0x000fc80003f25270 */
[----:B------:R-:W-:Y:S02]  /*53e0*/  SEL R4, RZ, 0x1, P1 ;  /* 0x00000001ff047807 */ /* 0x000fe40000800000 */
[----:B------:R-:W-:Y:S02]  /*53f0*/  SEL R3, R2, RZ, P1 ;  /* 0x000000ff02037207 */ /* 0x000fe40000800000 */
[----:B------:R-:W-:Y:S01]  /*5400*/  LOP3.LUT R4, R9, R4, RZ, 0x3c, !PT ;  /* 0x0000000409047212 */ /* 0x000fe200078e3cff */
[----:B-1----:R-:W-:Y:S06]  /*5410*/  @!P0 BRA `(.L_x_96) ;  /* 0x0000000400508947 */ /* 0x002fec0003800000 */
.L_x_114:
[----:B------:R-:W-:Y:S01]  /*5420*/  IMAD R3, R3, 0x8, R0 ;  /* 0x0000000803037824 */ /* 0x000fe200078e0200 */
[----:B------:R-:W-:-:S07]  /*5430*/  SHF.L.U32 R0, R4, 0x1f, RZ ;  /* 0x0000001f04007819 */ /* 0x000fce00000006ff */
.L_x_97:
[----:B--2---:R2:W3:Y:S02]  /*5440*/  SYNCS.PHASECHK.TRANS64.TRYWAIT P0, [R3+URZ], R0 ;  /* 0x00000000030075a7 */ /* 0x0044e4000800017f */
[----:B---3--:R-:W-:Y:S05]  /*5450*/  @!P0 NANOSLEEP.SYNCS 0x989680 ;  /* 0x009896800000895d */ /* 0x008fea0003900000 */
[----:B------:R-:W3:Y:S02]  /*5460*/  @!P0 SYNCS.PHASECHK.TRANS64 P0, [R3+URZ], R0 ;  /* 0x00000000030085a7 */ /* 0x000ee4000800007f */
[----:B---3--:R-:W-:Y:S05]  /*5470*/  @!P0 BRA `(.L_x_97) ;  /* 0xfffffffc00f08947 */ /* 0x008fea000383ffff */
.L_x_85:
[----:B------:R-:W-:Y:S05]  /*5480*/  BSYNC B0 ;  /* 0x0000000000007941 */ /* 0x000fea0003800000 */
.L_x_84:
[----:B------:R-:W-:Y:S05]  /*5490*/  EXIT ;  /* 0x000000000000794d */ /* 0x000fea0003800000 */
.L_x_22:
[----:B-1----:R1:W2:Y:S02]  /*54a0*/  SYNCS.PHASECHK.TRANS64.TRYWAIT P1, [R3+URZ], R0 ;  /* 0x00000000030075a7 */ /* 0x0022a4000802017f */
[----:B--2---:R-:W-:Y:S05]  /*54b0*/  @!P1 NANOSLEEP.SYNCS 0x989680 ;  /* 0x009896800000995d */ /* 0x004fea0003900000 */
[----:B------:R-:W2:Y:S02]  /*54c0*/  @!P1 SYNCS.PHASECHK.TRANS64 P1, [R3+URZ], R0 ;  /* 0x00000000030095a7 */ /* 0x000ea4000802007f */
[----:B--2---:R-:W-:Y:S05]  /*54d0*/  @!P1 BRA `(.L_x_22) ;  /* 0xfffffffc00f09947 */ /* 0x004fea000383ffff */
[----:B------:R-:W-:Y:S05]  /*54e0*/  BRA `(.L_x_21) ;  /* 0xffffffc000dc7947 */ /* 0x000fea000383ffff */
.L_x_27:
[----:B-1----:R1:W2:Y:S02]  /*54f0*/  SYNCS.PHASECHK.TRANS64.TRYWAIT P1, [R5+URZ], R4 ;  /* 0x00000004050075a7 */ /* 0x0022a4000802017f */
[----:B--2---:R-:W-:Y:S05]  /*5500*/  @!P1 NANOSLEEP.SYNCS 0x989680 ;  /* 0x009896800000995d */ /* 0x004fea0003900000 */
[----:B------:R-:W2:Y:S02]  /*5510*/  @!P1 SYNCS.PHASECHK.TRANS64 P1, [R5+URZ], R4 ;  /* 0x00000004050095a7 */ /* 0x000ea4000802007f */
[----:B--2---:R-:W-:Y:S05]  /*5520*/  @!P1 BRA `(.L_x_27) ;  /* 0xfffffffc00f09947 */ /* 0x004fea000383ffff */
[----:B------:R-:W-:Y:S05]  /*5530*/  BRA `(.L_x_26) ;  /* 0xffffffc400b87947 */ /* 0x000fea000383ffff */
.L_x_72:
[----:B------:R-:W-:Y:S01]  /*5540*/  BSSY B1, `(.L_x_98) ;  /* 0x0000006000017945 */ /* 0x000fe20003800000 */
[----:B------:R-:W-:-:S07]  /*5550*/  IMAD.MOV.U32 R15, RZ, RZ, -0x1 ;  /* 0xffffffffff0f7424 */ /* 0x000fce00078e00ff */
[----:B------:R-:W-:Y:S05]  /*5560*/  WARPSYNC.COLLECTIVE R15, `(.L_x_99) ;  /* 0x000000000f0c7348 */ /* 0x000fea0003c00000 */
[----:B------:R-:W-:Y:S02]  /*5570*/  ELECT P6, UR62, PT ;  /* 0x00000000003e782f */ /* 0x000fe400038c0000 */
[----:B------:R-:W-:Y:S01]  /*5580*/  MOV R14, UR62 ;  /* 0x0000003e000e7c02 */ /* 0x000fe20008000f00 */
[----:B------:R-:W-:Y:S10]  /*5590*/  ENDCOLLECTIVE ;  /* 0x000000000000791b */ /* 0x000ff40003800000 */
.L_x_99:
[----:B------:R-:W-:Y:S05]  /*55a0*/  BSYNC B1 ;  /* 0x0000000000017941 */ /* 0x000fea0003800000 */
.L_x_98:
[----:B------:R-:W-:Y:S05]  /*55b0*/  BRA `(.L_x_100) ;  /* 0xffffffec00407947 */ /* 0x000fea000383ffff */
.L_x_75:
[----:B-1----:R1:W2:Y:S02]  /*55c0*/  SYNCS.PHASECHK.TRANS64.TRYWAIT P0, [R24+URZ+0x58], R5 ;  /* 0x00005805180075a7 */ /* 0x0022a4000800017f */
[----:B--2---:R-:W-:Y:S05]  /*55d0*/  @!P0 NANOSLEEP.SYNCS 0x989680 ;  /* 0x009896800000895d */ /* 0x004fea0003900000 */
[----:B------:R-:W2:Y:S02]  /*55e0*/  @!P0 SYNCS.PHASECHK.TRANS64 P0, [R24+URZ+0x58], R5 ;  /* 0x00005805180085a7 */ /* 0x000ea4000800007f */
[----:B--2---:R-:W-:Y:S05]  /*55f0*/  @!P0 BRA `(.L_x_75) ;  /* 0xfffffffc00f08947 */ /* 0x004fea000383ffff */
[----:B------:R-:W-:Y:S05]  /*5600*/  BRA `(.L_x_101) ;  /* 0xffffffec00787947 */ /* 0x000fea000383ffff */
.L_x_83:
[----:B------:R-:W-:Y:S01]  /*5610*/  BSSY B0, `(.L_x_102) ;  /* 0x0000006000007945 */ /* 0x000fe20003800000 */
[----:B------:R-:W-:-:S07]  /*5620*/  IMAD.MOV.U32 R15, RZ, RZ, -0x1 ;  /* 0xffffffffff0f7424 */ /* 0x000fce00078e00ff */
[----:B------:R-:W-:Y:S05]  /*5630*/  WARPSYNC.COLLECTIVE R15, `(.L_x_103) ;  /* 0x000000000f0c7348 */ /* 0x000fea0003c00000 */
[----:B------:R-:W-:Y:S02]  /*5640*/  ELECT P6, UR62, PT ;  /* 0x00000000003e782f */ /* 0x000fe400038c0000 */
[----:B------:R-:W-:Y:S01]  /*5650*/  MOV R14, UR62 ;  /* 0x0000003e000e7c02 */ /* 0x000fe20008000f00 */
[----:B------:R-:W-:Y:S10]  /*5660*/  ENDCOLLECTIVE ;  /* 0x000000000000791b */ /* 0x000ff40003800000 */
.L_x_103:
[----:B------:R-:W-:Y:S05]  /*5670*/  BSYNC B0 ;  /* 0x0000000000007941 */ /* 0x000fea0003800000 */
.L_x_102:
[----:B------:R-:W-:Y:S05]  /*5680*/  BRA `(.L_x_104) ;  /* 0xfffffff400d47947 */ /* 0x000fea000383ffff */
.L_x_87:
[----:B0-----:R0:W1:Y:S02]  /*5690*/  SYNCS.PHASECHK.TRANS64.TRYWAIT P0, [R5+URZ], R2 ;  /* 0x00000002050075a7 */ /* 0x001064000800017f */
[----:B-1----:R-:W-:Y:S05]  /*56a0*/  @!P0 NANOSLEEP.SYNCS 0x989680 ;  /* 0x009896800000895d */ /* 0x002fea0003900000 */
[----:B------:R-:W1:Y:S02]  /*56b0*/  @!P0 SYNCS.PHASECHK.TRANS64 P0, [R5+URZ], R2 ;  /* 0x00000002050085a7 */ /* 0x000e64000800007f */
[----:B-1----:R-:W-:Y:S05]  /*56c0*/  @!P0 BRA `(.L_x_87) ;  /* 0xfffffffc00f08947 */ /* 0x002fea000383ffff */
[----:B------:R-:W-:Y:S05]  /*56d0*/  BRA `(.L_x_105) ;  /* 0xfffffff800147947 */ /* 0x000fea000383ffff */
.L_x_88:
[----:B0-----:R0:W1:Y:S02]  /*56e0*/  SYNCS.PHASECHK.TRANS64.TRYWAIT P0, [R7+URZ], R4 ;  /* 0x00000004070075a7 */ /* 0x001064000800017f */
[----:B-1----:R-:W-:Y:S05]  /*56f0*/  @!P0 NANOSLEEP.SYNCS 0x989680 ;  /* 0x009896800000895d */ /* 0x002fea0003900000 */
[----:B------:R-:W1:Y:S02]  /*5700*/  @!P0 SYNCS.PHASECHK.TRANS64 P0, [R7+URZ], R4 ;  /* 0x00000004070085a7 */ /* 0x000e64000800007f */
[----:B-1----:R-:W-:Y:S05]  /*5710*/  @!P0 BRA `(.L_x_88) ;  /* 0xfffffffc00f08947 */ /* 0x002fea000383ffff */
[----:B------:R-:W-:Y:S05]  /*5720*/  BRA `(.L_x_106) ;  /* 0xfffffff800247947 */ /* 0x000fea000383ffff */
.L_x_89:
[----:B0-----:R0:W1:Y:S02]  /*5730*/  SYNCS.PHASECHK.TRANS64.TRYWAIT P0, [R6+URZ], R5 ;  /* 0x00000005060075a7 */ /* 0x001064000800017f */
[----:B-1----:R-:W-:Y:S05]  /*5740*/  @!P0 NANOSLEEP.SYNCS 0x989680 ;  /* 0x009896800000895d */ /* 0x002fea0003900000 */
[----:B------:R-:W1:Y:S02]  /*5750*/  @!P0 SYNCS.PHASECHK.TRANS64 P0, [R6+URZ], R5 ;  /* 0x00000005060085a7 */ /* 0x000e64000800007f */
[----:B-1----:R-:W-:Y:S05]  /*5760*/  @!P0 BRA `(.L_x_89) ;  /* 0xfffffffc00f08947 */ /* 0x002fea000383ffff */
[----:B------:R-:W-:Y:S05]  /*5770*/  BRA `(.L_x_107) ;  /* 0xfffffff800347947 */ /* 0x000fea000383ffff */
.L_x_90:
[----:B0-----:R0:W1:Y:S02]  /*5780*/  SYNCS.PHASECHK.TRANS64.TRYWAIT P0, [R9+URZ], R4 ;  /* 0x00000004090075a7 */ /* 0x001064000800017f */
[----:B-1----:R-:W-:Y:S05]  /*5790*/  @!P0 NANOSLEEP.SYNCS 0x989680 ;  /* 0x009896800000895d */ /* 0x002fea0003900000 */
[----:B------:R-:W1:Y:S02]  /*57a0*/  @!P0 SYNCS.PHASECHK.TRANS64 P0, [R9+URZ], R4 ;  /* 0x00000004090085a7 */ /* 0x000e64000800007f */
[----:B-1----:R-:W-:Y:S05]  /*57b0*/  @!P0 BRA `(.L_x_90) ;  /* 0xfffffffc00f08947 */ /* 0x002fea000383ffff */
[----:B------:R-:W-:Y:S05]  /*57c0*/  BRA `(.L_x_108) ;  /* 0xfffffff800447947 */ /* 0x000fea000383ffff */
.L_x_91:
[----:B0-----:R0:W1:Y:S02]  /*57d0*/  SYNCS.PHASECHK.TRANS64.TRYWAIT P0, [R6+URZ], R5 ;  /* 0x00000005060075a7 */ /* 0x001064000800017f */
[----:B-1----:R-:W-:Y:S05]  /*57e0*/  @!P0 NANOSLEEP.SYNCS 0x989680 ;  /* 0x009896800000895d */ /* 0x002fea0003900000 */
[----:B------:R-:W1:Y:S02]  /*57f0*/  @!P0 SYNCS.PHASECHK.TRANS64 P0, [R6+URZ], R5 ;  /* 0x00000005060085a7 */ /* 0x000e64000800007f */
[----:B-1----:R-:W-:Y:S05]  /*5800*/  @!P0 BRA `(.L_x_91) ;  /* 0xfffffffc00f08947 */ /* 0x002fea000383ffff */
[----:B------:R-:W-:Y:S05]  /*5810*/  BRA `(.L_x_109) ;  /* 0xfffffff800547947 */ /* 0x000fea000383ffff */
.L_x_92:
[----:B0-----:R0:W1:Y:S02]  /*5820*/  SYNCS.PHASECHK.TRANS64.TRYWAIT P0, [R9+URZ], R4 ;  /* 0x00000004090075a7 */ /* 0x001064000800017f */
[----:B-1----:R-:W-:Y:S05]  /*5830*/  @!P0 NANOSLEEP.SYNCS 0x989680 ;  /* 0x009896800000895d */ /* 0x002fea0003900000 */
[----:B------:R-:W1:Y:S02]  /*5840*/  @!P0 SYNCS.PHASECHK.TRANS64 P0, [R9+URZ], R4 ;  /* 0x00000004090085a7 */ /* 0x000e64000800007f */
[----:B-1----:R-:W-:Y:S05]  /*5850*/  @!P0 BRA `(.L_x_92) ;  /* 0xfffffffc00f08947 */ /* 0x002fea000383ffff */
[----:B------:R-:W-:Y:S05]  /*5860*/  BRA `(.L_x_110) ;  /* 0xfffffff800647947 */ /* 0x000fea000383ffff */
.L_x_93:
[----:B0-----:R0:W1:Y:S02]  /*5870*/  SYNCS.PHASECHK.TRANS64.TRYWAIT P0, [R6+URZ], R5 ;  /* 0x00000005060075a7 */ /* 0x001064000800017f */
[----:B-1----:R-:W-:Y:S05]  /*5880*/  @!P0 NANOSLEEP.SYNCS 0x989680 ;  /* 0x009896800000895d */ /* 0x002fea0003900000 */
[----:B------:R-:W1:Y:S02]  /*5890*/  @!P0 SYNCS.PHASECHK.TRANS64 P0, [R6+URZ], R5 ;  /* 0x00000005060085a7 */ /* 0x000e64000800007f */
[----:B-1----:R-:W-:Y:S05]  /*58a0*/  @!P0 BRA `(.L_x_93) ;  /* 0xfffffffc00f08947 */ /* 0x002fea000383ffff */
[----:B------:R-:W-:Y:S05]  /*58b0*/  BRA `(.L_x_111) ;  /* 0xfffffff800747947 */ /* 0x000fea000383ffff */
.L_x_94:
[----:B0-----:R0:W1:Y:S02]  /*58c0*/  SYNCS.PHASECHK.TRANS64.TRYWAIT P0, [R9+URZ], R4 ;  /* 0x00000004090075a7 */ /* 0x001064000800017f */
[----:B-1----:R-:W-:Y:S05]  /*58d0*/  @!P0 NANOSLEEP.SYNCS 0x989680 ;  /* 0x009896800000895d */ /* 0x002fea0003900000 */
[----:B------:R-:W1:Y:S02]  /*58e0*/  @!P0 SYNCS.PHASECHK.TRANS64 P0, [R9+URZ], R4 ;  /* 0x00000004090085a7 */ /* 0x000e64000800007f */
[----:B-1----:R-:W-:Y:S05]  /*58f0*/  @!P0 BRA `(.L_x_94) ;  /* 0xfffffffc00f08947 */ /* 0x002fea000383ffff */
[----:B------:R-:W-:Y:S05]  /*5900*/  BRA `(.L_x_112) ;  /* 0xfffffff800847947 */ /* 0x000fea000383ffff */
.L_x_95:
[----:B0-----:R0:W1:Y:S02]  /*5910*/  SYNCS.PHASECHK.TRANS64.TRYWAIT P0, [R10+URZ], R5 ;  /* 0x000000050a0075a7 */ /* 0x001064000800017f */
[----:B-1----:R-:W-:Y:S05]  /*5920*/  @!P0 NANOSLEEP.SYNCS 0x989680 ;  /* 0x009896800000895d */ /* 0x002fea0003900000 */
[----:B------:R-:W1:Y:S02]  /*5930*/  @!P0 SYNCS.PHASECHK.TRANS64 P0, [R10+URZ], R5 ;  /* 0x000000050a0085a7 */ /* 0x000e64000800007f */
[----:B-1----:R-:W-:Y:S05]  /*5940*/  @!P0 BRA `(.L_x_95) ;  /* 0xfffffffc00f08947 */ /* 0x002fea000383ffff */
[----:B------:R-:W-:Y:S05]  /*5950*/  BRA `(.L_x_113) ;  /* 0xfffffff800947947 */ /* 0x000fea000383ffff */
.L_x_96:
[----:B-1----:R1:W2:Y:S02]  /*5960*/  SYNCS.PHASECHK.TRANS64.TRYWAIT P0, [R11+URZ], R6 ;  /* 0x000000060b0075a7 */ /* 0x0022a4000800017f */
[----:B--2---:R-:W-:Y:S05]  /*5970*/  @!P0 NANOSLEEP.SYNCS 0x989680 ;  /* 0x009896800000895d */ /* 0x004fea0003900000 */
[----:B------:R-:W2:Y:S02]  /*5980*/  @!P0 SYNCS.PHASECHK.TRANS64 P0, [R11+URZ], R6 ;  /* 0x000000060b0085a7 */ /* 0x000ea4000800007f */
[----:B--2---:R-:W-:Y:S05]  /*5990*/  @!P0 BRA `(.L_x_96) ;  /* 0xfffffffc00f08947 */ /* 0x004fea000383ffff */
[----:B------:R-:W-:Y:S05]  /*59a0*/  BRA `(.L_x_114) ;  /* 0xfffffff8009c7947 */ /* 0x000fea000383ffff */
.L_x_115:
[----:B------:R-:W-:-:S00]  /*59b0*/  BRA `(.L_x_115) ;  /* 0xfffffffc00fc7947 */ /* 0x000fc0000383ffff */
[----:B------:R-:W-:-:S00]  /*59c0*/  NOP ;  /* 0x0000000000007918 */ /* 0x000fc00000000000 */
        /* <DEDUP_REMOVED lines=11> */
.L_x_116:


//--------------------- .nv.global.init           --------------------------
	.section	.nv.global.init,"aw",@progbits
.nv.global.init:
	.type		$str$22,@object
	.size		$str$22,($str$23 - $str$22)
$str$22:
        /*0000*/ 	.byte	0x6b, 0x5f, 0x74, 0x69, 0x6c, 0x65, 0x5f, 0x63, 0x6f, 0x75, 0x6e, 0x74, 0x20, 0x3e, 0x3d, 0x20
        /*0010*/ 	.byte	0x31, 0x00
	.type		$str$23,@object
	.size		$str$23,(__unnamed_1 - $str$23)
$str$23:
        /*0012*/ 	.byte	0x2f, 0x74, 0x6d, 0x70, 0x2f, 0x63, 0x75, 0x74, 0x6c, 0x61, 0x73, 0x73, 0x5f, 0x73, 0x77, 0x65
        /*0022*/ 	.byte	0x65, 0x70, 0x5f, 0x73, 0x72, 0x63, 0x2f, 0x69, 0x6e, 0x63, 0x6c, 0x75, 0x64, 0x65, 0x2f, 0x63
        /*0032*/ 	.byte	0x75, 0x74, 0x6c, 0x61, 0x73, 0x73, 0x2f, 0x67, 0x65, 0x6d, 0x6d, 0x2f, 0x63, 0x6f, 0x6c, 0x6c
        /*0042*/ 	.byte	0x65, 0x63, 0x74, 0x69, 0x76, 0x65, 0x2f, 0x73, 0x6d, 0x39, 0x30, 0x5f, 0x6d, 0x6d, 0x61, 0x5f
        /*0052*/ 	.byte	0x74, 0x6d, 0x61, 0x5f, 0x67, 0x6d, 0x6d, 0x61, 0x5f, 0x73, 0x73, 0x5f, 0x77, 0x61, 0x72, 0x70
        /*0062*/ 	.byte	0x73, 0x70, 0x65, 0x63, 0x69, 0x61, 0x6c, 0x69, 0x7a, 0x65, 0x64, 0x2e, 0x68, 0x70, 0x70, 0x00
	.type		__unnamed_1,@object
	.size		__unnamed_1,(.L_0 - __unnamed_1)
__unnamed_1:
        /*0072*/ 	.byte	0x76, 0x6f, 0x69, 0x64, 0x20, 0x63, 0x75, 0x74, 0x6c, 0x61, 0x73, 0x73, 0x3a, 0x3a, 0x67, 0x65
        /* <DEDUP_REMOVED lines=180> */
        /*0bc2*/ 	.byte	0x65, 0x3a, 0x3a, 0x69, 0x64, 0x65, 0x6e, 0x74, 0x69, 0x74, 0x79, 0x5d, 0x00
.L_0:


//--------------------- .nv.shared._ZN7cutlass13device_kernelINS_4gemm6kernel13GemmUniversalIN4cute5tupleIJiiiiEEENS1_10collective13CollectiveMmaINS1_34MainloopSm90TmaGmmaWarpSpecializedILi11ENS5_IJNS4_1CILi2EEENSA_ILi1EEESC_EEENS1_35KernelTmaWarpSpecializedCooperativeEEENS5_IJNSA_ILi128EEENSA_ILi32EEENSA_ILi64EEEEEENS_10bfloat16_tENS5_IJlSC_lEEESK_SL_NS4_8TiledMMAINS4_8MMA_AtomIJNS4_4SM904GMMA27MMA_64x32x16_F32BF16BF16_SSILNSP_5MajorE0ELSR_0ELNSP_7ScaleInE1ELSS_1EEEEEENS4_6LayoutISD_NS5_IJSC_NSA_ILi0EEESW_EEEEENS5_IJNS4_10UnderscoreESZ_SZ_EEEEENS4_13SM90_TMA_LOADENS4_14ComposedLayoutINS4_7SwizzleILi3ELi4ELi3EEENS4_18smem_ptr_flag_bitsILi16EEENSV_INS5_IJNSA_ILi8EEESI_EEENS5_IJSI_SC_EEEEEEEvNS4_8identityENS4_23SM90_TMA_LOAD_MULTICASTES1C_vS1D_EENS_8epilogue10collective6detail29Sm90TmaWarpSpecializedAdapterINS1H_15DefaultEpilogueISK_SL_SL_NS1G_6thread17LinearCombinationISK_Li1EffLNS1L_9ScaleType4KindE0ELNS_15FloatRoundStyleE2ESK_EENS1_15EpilogueDefaultEEEEEvvEEEEvNT_6ParamsE --------------------------
	.section	.nv.shared._ZN7cutlass13device_kernelINS_4gemm6kernel13GemmUniversalIN4cute5tupleIJiiiiEEENS1_10collective13CollectiveMmaINS1_34MainloopSm90TmaGmmaWarpSpecializedILi11ENS5_IJNS4_1CILi2EEENSA_ILi1EEESC_EEENS1_35KernelTmaWarpSpecializedCooperativeEEENS5_IJNSA_ILi128EEENSA_ILi32EEENSA_ILi64EEEEEENS_10bfloat16_tENS5_IJlSC_lEEESK_SL_NS4_8TiledMMAINS4_8MMA_AtomIJNS4_4SM904GMMA27MMA_64x32x16_F32BF16BF16_SSILNSP_5MajorE0ELSR_0ELNSP_7ScaleInE1ELSS_1EEEEEENS4_6LayoutISD_NS5_IJSC_NSA_ILi0EEESW_EEEEENS5_IJNS4_10UnderscoreESZ_SZ_EEEEENS4_13SM90_TMA_LOADENS4_14ComposedLayoutINS4_7SwizzleILi3ELi4ELi3EEENS4_18smem_ptr_flag_bitsILi16EEENSV_INS5_IJNSA_ILi8EEESI_EEENS5_IJSI_SC_EEEEEEEvNS4_8identityENS4_23SM90_TMA_LOAD_MULTICASTES1C_vS1D_EENS_8epilogue10collective6detail29Sm90TmaWarpSpecializedAdapterINS1H_15DefaultEpilogueISK_SL_SL_NS1G_6thread17LinearCombinationISK_Li1EffLNS1L_9ScaleType4KindE0ELNS_15FloatRoundStyleE2ESK_EENS1_15EpilogueDefaultEEEEEvvEEEEvNT_6ParamsE,"aw",@nobits
	.sectionflags	@""
	.align	16
	.zero		1024


//--------------------- .nv.shared.reserved.0     --------------------------
	.section	.nv.shared.reserved.0,"aw",@nobits
	.weak		__nv_reservedSMEM_offset_0_alias
	.size		__nv_reservedSMEM_offset_0_alias, 0, 0
	.other		__nv_reservedSMEM_offset_0_alias,@"STO_CUDA_RESERVED_SHARED STV_DEFAULT"
__nv_reservedSMEM_offset_0_alias:
	.zero		0


//--------------------- .nv.global                --------------------------
	.section	.nv.global,"aw",@nobits
.nv.global:
	.type		_ZN39_INTERNAL_495ce436_4_k_cu_23a7671d_55034cute1_E,@object
	.size		_ZN39_INTERNAL_495ce436_4_k_cu_23a7671d_55034cute1_E,(_ZN39_INTERNAL_495ce436_4_k_cu_23a7671d_55034cuda3std3__45__cpo6cbeginE - _ZN39_INTERNAL_495ce436_4_k_cu_23a7671d_55034cute1_E)
_ZN39_INTERNAL_495ce436_4_k_cu_23a7671d_55034cute1_E:
	.zero		1
	.type		_ZN39_INTERNAL_495ce436_4_k_cu_23a7671d_55034cuda3std3__45__cpo6cbeginE,@object
	.size		_ZN39_INTERNAL_495ce436_4_k_cu_23a7671d_55034cuda3std3__45__cpo6cbeginE,(_ZN39_INTERNAL_495ce436_4_k_cu_23a7671d_55034cuda3std3__48in_placeE - _ZN39_INTERNAL_495ce436_4_k_cu_23a7671d_55034cuda3std3__45__cpo6cbeginE)
_ZN39_INTERNAL_495ce436_4_k_cu_23a7671d_55034cuda3std3__45__cpo6cbeginE:
	.zero		1
	.type		_ZN39_INTERNAL_495ce436_4_k_cu_23a7671d_55034cuda3std3__48in_placeE,@object
	.size		_ZN39_INTERNAL_495ce436_4_k_cu_23a7671d_55034cuda3std3__48in_placeE,(_ZN39_INTERNAL_495ce436_4_k_cu_23a7671d_55034cuda3std6ranges3__45__cpo9iter_moveE - _ZN39_INTERNAL_495ce436_4_k_cu_23a7671d_55034cuda3std3__48in_placeE)
_ZN39_INTERNAL_495ce436_4_k_cu_23a7671d_55034cuda3std3__48in_placeE:
	.zero		1
	.type		_ZN39_INTERNAL_495ce436_4_k_cu_23a7671d_55034cuda3std6ranges3__45__cpo9iter_moveE,@object
	.size		_ZN39_INTERNAL_495ce436_4_k_cu_23a7671d_55034cuda3std6ranges3__45__cpo9iter_moveE,(_ZN39_INTERNAL_495ce436_4_k_cu_23a7671d_55034cuda3std3__45__cpo5beginE - _ZN39_INTERNAL_495ce436_4_k_cu_23a7671d_55034cuda3std6ranges3__45__cpo9iter_moveE)
_ZN39_INTERNAL_495ce436_4_k_cu_23a7671d_55034cuda3std6ranges3__45__cpo9iter_moveE:
	.zero		1
	.type		_ZN39_INTERNAL_495ce436_4_k_cu_23a7671d_55034cuda3std3__45__cpo5beginE,@object
	.size		_ZN39_INTERNAL_495ce436_4_k_cu_23a7671d_55034cuda3std3__45__cpo5beginE,(_ZN39_INTERNAL_495ce436_4_k_cu_23a7671d_55034cuda3std3__441_GLOBAL__N__495ce436_4_k_cu_23a7671d_55036ignoreE - _ZN39_INTERNAL_495ce436_4_k_cu_23a7671d_55034cuda3std3__45__cpo5beginE)
_ZN39_INTERNAL_495ce436_4_k_cu_23a7671d_55034cuda3std3__45__cpo5beginE:
	.zero		1
	.type		_ZN39_INTERNAL_495ce436_4_k_cu_23a7671d_55034cuda3std3__441_GLOBAL__N__495ce436_4_k_cu_23a7671d_55036ignoreE,@object
	.size		_ZN39_INTERNAL_495ce436_4_k_cu_23a7671d_55034cuda3std3__441_GLOBAL__N__495ce436_4_k_cu_23a7671d_55036ignoreE,(_ZN39_INTERNAL_495ce436_4_k_cu_23a7671d_55034cute7productE - _ZN39_INTERNAL_495ce436_4_k_cu_23a7671d_55034cuda3std3__441_GLOBAL__N__495ce436_4_k_cu_23a7671d_55036ignoreE)
_ZN39_INTERNAL_495ce436_4_k_cu_23a7671d_55034cuda3std3__441_GLOBAL__N__495ce436_4_k_cu_23a7671d_55036ignoreE:
	.zero		1
	.type		_ZN39_INTERNAL_495ce436_4_k_cu_23a7671d_55034cute7productE,@object
	.size		_ZN39_INTERNAL_495ce436_4_k_cu_23a7671d_55034cute7productE,(_ZN39_INTERNAL_495ce436_4_k_cu_23a7671d_55034cuda3std3__45__cpo3endE - _ZN39_INTERNAL_495ce436_4_k_cu_23a7671d_55034cute7productE)
_ZN39_INTERNAL_495ce436_4_k_cu_23a7671d_55034cute7productE:
	.zero		1
	.type		_ZN39_INTERNAL_495ce436_4_k_cu_23a7671d_55034cuda3std3__45__cpo3endE,@object
	.size		_ZN39_INTERNAL_495ce436_4_k_cu_23a7671d_55034cuda3std3__45__cpo3endE,(_ZN39_INTERNAL_495ce436_4_k_cu_23a7671d_55034cuda3std3__419piecewise_constructE - _ZN39_INTERNAL_495ce436_4_k_cu_23a7671d_55034cuda3std3__45__cpo3endE)
_ZN39_INTERNAL_495ce436_4_k_cu_23a7671d_55034cuda3std3__45__cpo3endE:
	.zero		1
	.type		_ZN39_INTERNAL_495ce436_4_k_cu_23a7671d_55034cuda3std3__419piecewise_constructE,@object
	.size		_ZN39_INTERNAL_495ce436_4_k_cu_23a7671d_55034cuda3std3__419piecewise_constructE,(_ZN39_INTERNAL_495ce436_4_k_cu_23a7671d_55034cuda3std3__45__cpo4cendE - _ZN39_INTERNAL_495ce436_4_k_cu_23a7671d_55034cuda3std3__419piecewise_constructE)
_ZN39_INTERNAL_495ce436_4_k_cu_23a7671d_55034cuda3std3__419piecewise_constructE:
	.zero		1
	.type		_ZN39_INTERNAL_495ce436_4_k_cu_23a7671d_55034cuda3std3__45__cpo4cendE,@object
	.size		_ZN39_INTERNAL_495ce436_4_k_cu_23a7671d_55034cuda3std3__45__cpo4cendE,(_ZN39_INTERNAL_495ce436_4_k_cu_23a7671d_55034cuda3std6ranges3__45__cpo4swapE - _ZN39_INTERNAL_495ce436_4_k_cu_23a7671d_55034cuda3std3__45__cpo4cendE)
_ZN39_INTERNAL_495ce436_4_k_cu_23a7671d_55034cuda3std3__45__cpo4cendE:
	.zero		1
	.type		_ZN39_INTERNAL_495ce436_4_k_cu_23a7671d_55034cuda3std6ranges3__45__cpo4swapE,@object
	.size		_ZN39_INTERNAL_495ce436_4_k_cu_23a7671d_55034cuda3std6ranges3__45__cpo4swapE,(.L_8 - _ZN39_INTERNAL_495ce436_4_k_cu_23a7671d_55034cuda3std6ranges3__45__cpo4swapE)
_ZN39_INTERNAL_495ce436_4_k_cu_23a7671d_55034cuda3std6ranges3__45__cpo4swapE:
	.zero		1
.L_8:


//--------------------- .nv.constant0._ZN7cutlass13device_kernelINS_4gemm6kernel13GemmUniversalIN4cute5tupleIJiiiiEEENS1_10collective13CollectiveMmaINS1_34MainloopSm90TmaGmmaWarpSpecializedILi11ENS5_IJNS4_1CILi2EEENSA_ILi1EEESC_EEENS1_35KernelTmaWarpSpecializedCooperativeEEENS5_IJNSA_ILi128EEENSA_ILi32EEENSA_ILi64EEEEEENS_10bfloat16_tENS5_IJlSC_lEEESK_SL_NS4_8TiledMMAINS4_8MMA_AtomIJNS4_4SM904GMMA27MMA_64x32x16_F32BF16BF16_SSILNSP_5MajorE0ELSR_0ELNSP_7ScaleInE1ELSS_1EEEEEENS4_6LayoutISD_NS5_IJSC_NSA_ILi0EEESW_EEEEENS5_IJNS4_10UnderscoreESZ_SZ_EEEEENS4_13SM90_TMA_LOADENS4_14ComposedLayoutINS4_7SwizzleILi3ELi4ELi3EEENS4_18smem_ptr_flag_bitsILi16EEENSV_INS5_IJNSA_ILi8EEESI_EEENS5_IJSI_SC_EEEEEEEvNS4_8identityENS4_23SM90_TMA_LOAD_MULTICASTES1C_vS1D_EENS_8epilogue10collective6detail29Sm90TmaWarpSpecializedAdapterINS1H_15DefaultEpilogueISK_SL_SL_NS1G_6thread17LinearCombinationISK_Li1EffLNS1L_9ScaleType4KindE0ELNS_15FloatRoundStyleE2ESK_EENS1_15EpilogueDefaultEEEEEvvEEEEvNT_6ParamsE --------------------------
	.section	.nv.constant0._ZN7cutlass13device_kernelINS_4gemm6kernel13GemmUniversalIN4cute5tupleIJiiiiEEENS1_10collective13CollectiveMmaINS1_34MainloopSm90TmaGmmaWarpSpecializedILi11ENS5_IJNS4_1CILi2EEENSA_ILi1EEESC_EEENS1_35KernelTmaWarpSpecializedCooperativeEEENS5_IJNSA_ILi128EEENSA_ILi32EEENSA_ILi64EEEEEENS_10bfloat16_tENS5_IJlSC_lEEESK_SL_NS4_8TiledMMAINS4_8MMA_AtomIJNS4_4SM904GMMA27MMA_64x32x16_F32BF16BF16_SSILNSP_5MajorE0ELSR_0ELNSP_7ScaleInE1ELSS_1EEEEEENS4_6LayoutISD_NS5_IJSC_NSA_ILi0EEESW_EEEEENS5_IJNS4_10UnderscoreESZ_SZ_EEEEENS4_13SM90_TMA_LOADENS4_14ComposedLayoutINS4_7SwizzleILi3ELi4ELi3EEENS4_18smem_ptr_flag_bitsILi16EEENSV_INS5_IJNSA_ILi8EEESI_EEENS5_IJSI_SC_EEEEEEEvNS4_8identityENS4_23SM90_TMA_LOAD_MULTICASTES1C_vS1D_EENS_8epilogue10collective6detail29Sm90TmaWarpSpecializedAdapterINS1H_15DefaultEpilogueISK_SL_SL_NS1G_6thread17LinearCombinationISK_Li1EffLNS1L_9ScaleType4KindE0ELNS_15FloatRoundStyleE2ESK_EENS1_15EpilogueDefaultEEEEEvvEEEEvNT_6ParamsE,"a",@progbits
	.sectionflags	@""
	.align	4
.nv.constant0._ZN7cutlass13device_kernelINS_4gemm6kernel13GemmUniversalIN4cute5tupleIJiiiiEEENS1_10collective13CollectiveMmaINS1_34MainloopSm90TmaGmmaWarpSpecializedILi11ENS5_IJNS4_1CILi2EEENSA_ILi1EEESC_EEENS1_35KernelTmaWarpSpecializedCooperativeEEENS5_IJNSA_ILi128EEENSA_ILi32EEENSA_ILi64EEEEEENS_10bfloat16_tENS5_IJlSC_lEEESK_SL_NS4_8TiledMMAINS4_8MMA_AtomIJNS4_4SM904GMMA27MMA_64x32x16_F32BF16BF16_SSILNSP_5MajorE0ELSR_0ELNSP_7ScaleInE1ELSS_1EEEEEENS4_6LayoutISD_NS5_IJSC_NSA_ILi0EEESW_EEEEENS5_IJNS4_10UnderscoreESZ_SZ_EEEEENS4_13SM90_TMA_LOADENS4_14ComposedLayoutINS4_7SwizzleILi3ELi4ELi3EEENS4_18smem_ptr_flag_bitsILi16EEENSV_INS5_IJNSA_ILi8EEESI_EEENS5_IJSI_SC_EEEEEEEvNS4_8identityENS4_23SM90_TMA_LOAD_MULTICASTES1C_vS1D_EENS_8epilogue10collective6detail29Sm90TmaWarpSpecializedAdapterINS1H_15DefaultEpilogueISK_SL_SL_NS1G_6thread17LinearCombinationISK_Li1EffLNS1L_9ScaleType4KindE0ELNS_15FloatRoundStyleE2ESK_EENS1_15EpilogueDefaultEEEEEvvEEEEvNT_6ParamsE:
	.zero		1664


//--------------------- SYMBOLS --------------------------

	.type		.nv.reservedSmem.offset0,@object
	.size		.nv.reservedSmem.offset0,0x4
	.type		__assertfail,@function
